//
// Generated by NVIDIA NVVM Compiler
//
// Compiler Build ID: CL-36424714
// Cuda compilation tools, release 13.0, V13.0.88
// Based on NVVM 20.0.0
//

.version 9.0
.target sm_100
.address_size 64

	// .globl	_Z16Transform_KernelPKfPfi
// _ZZ22ElemetWise_MM_FusedAtaILi256EEvPKfS1_iiiiPKiPfiE6SubImg has been demoted
// _ZZ22ElemetWise_MM_FusedAtaILi256EEvPKfS1_iiiiPKiPfiE11share_state has been demoted

.visible .entry _Z16Transform_KernelPKfPfi(
	.param .u64 .ptr .align 1 _Z16Transform_KernelPKfPfi_param_0,
	.param .u64 .ptr .align 1 _Z16Transform_KernelPKfPfi_param_1,
	.param .u32 _Z16Transform_KernelPKfPfi_param_2
)
{
	.reg .pred 	%p<3>;
	.reg .b32 	%r<34>;
	.reg .b32 	%f<45>;
	.reg .b64 	%rd<9>;

	ld.param.u64 	%rd3, [_Z16Transform_KernelPKfPfi_param_0];
	ld.param.u64 	%rd4, [_Z16Transform_KernelPKfPfi_param_1];
	ld.param.u32 	%r5, [_Z16Transform_KernelPKfPfi_param_2];
	mov.u32 	%r6, %ctaid.x;
	mov.u32 	%r7, %ctaid.y;
	mov.u32 	%r8, %ctaid.z;
	mov.u32 	%r9, %nctaid.x;
	mov.u32 	%r10, %nctaid.y;
	mad.lo.s32 	%r11, %r8, %r10, %r7;
	mad.lo.s32 	%r12, %r11, %r9, %r6;
	mov.u32 	%r13, %ntid.x;
	mov.u32 	%r14, %ntid.y;
	mul.lo.s32 	%r15, %r13, %r14;
	mov.u32 	%r16, %ntid.z;
	mul.lo.s32 	%r17, %r15, %r16;
	mov.u32 	%r18, %tid.x;
	mov.u32 	%r19, %tid.y;
	mov.u32 	%r20, %tid.z;
	mad.lo.s32 	%r21, %r20, %r14, %r19;
	mad.lo.s32 	%r22, %r21, %r13, %r18;
	mad.lo.s32 	%r33, %r12, %r17, %r22;
	mov.u32 	%r24, %nctaid.z;
	mul.lo.s32 	%r25, %r10, %r24;
	mul.lo.s32 	%r26, %r25, %r9;
	mul.lo.s32 	%r2, %r26, %r17;
	setp.le.s32 	%p1, %r5, %r33;
	@%p1 bra 	$L__BB0_3;
	cvta.to.global.u64 	%rd1, %rd3;
	cvta.to.global.u64 	%rd2, %rd4;
$L__BB0_2:
	mul.hi.s32 	%r27, %r33, 954437177;
	shr.u32 	%r28, %r27, 31;
	shr.s32 	%r29, %r27, 1;
	add.s32 	%r30, %r29, %r28;
	mul.lo.s32 	%r31, %r30, 9;
	mul.wide.s32 	%rd5, %r31, 4;
	add.s64 	%rd6, %rd1, %rd5;
	ld.global.f32 	%f1, [%rd6];
	ld.global.f32 	%f2, [%rd6+12];
	ld.global.f32 	%f3, [%rd6+24];
	add.f32 	%f4, %f1, %f3;
	add.f32 	%f5, %f2, %f4;
	mul.f32 	%f6, %f5, 0f3F000000;
	sub.f32 	%f7, %f4, %f2;
	mul.f32 	%f8, %f7, 0f3F000000;
	ld.global.f32 	%f9, [%rd6+4];
	ld.global.f32 	%f10, [%rd6+16];
	ld.global.f32 	%f11, [%rd6+28];
	add.f32 	%f12, %f9, %f11;
	add.f32 	%f13, %f10, %f12;
	mul.f32 	%f14, %f13, 0f3F000000;
	sub.f32 	%f15, %f12, %f10;
	mul.f32 	%f16, %f15, 0f3F000000;
	ld.global.f32 	%f17, [%rd6+8];
	ld.global.f32 	%f18, [%rd6+20];
	ld.global.f32 	%f19, [%rd6+32];
	add.f32 	%f20, %f17, %f19;
	add.f32 	%f21, %f18, %f20;
	mul.f32 	%f22, %f21, 0f3F000000;
	sub.f32 	%f23, %f20, %f18;
	mul.f32 	%f24, %f23, 0f3F000000;
	barrier.sync 	0;
	add.f32 	%f25, %f1, %f17;
	add.f32 	%f26, %f9, %f25;
	mul.f32 	%f27, %f26, 0f3F000000;
	sub.f32 	%f28, %f25, %f9;
	mul.f32 	%f29, %f28, 0f3F000000;
	shl.b32 	%r32, %r33, 4;
	mul.wide.s32 	%rd7, %r32, 4;
	add.s64 	%rd8, %rd2, %rd7;
	st.global.v4.f32 	[%rd8], {%f1, %f27, %f29, %f17};
	add.f32 	%f30, %f6, %f22;
	add.f32 	%f31, %f14, %f30;
	mul.f32 	%f32, %f31, 0f3F000000;
	sub.f32 	%f33, %f30, %f14;
	mul.f32 	%f34, %f33, 0f3F000000;
	st.global.v4.f32 	[%rd8+16], {%f6, %f32, %f34, %f22};
	add.f32 	%f35, %f8, %f24;
	add.f32 	%f36, %f16, %f35;
	mul.f32 	%f37, %f36, 0f3F000000;
	sub.f32 	%f38, %f35, %f16;
	mul.f32 	%f39, %f38, 0f3F000000;
	st.global.v4.f32 	[%rd8+32], {%f8, %f37, %f39, %f24};
	add.f32 	%f40, %f3, %f19;
	add.f32 	%f41, %f11, %f40;
	mul.f32 	%f42, %f41, 0f3F000000;
	sub.f32 	%f43, %f40, %f11;
	mul.f32 	%f44, %f43, 0f3F000000;
	st.global.v4.f32 	[%rd8+48], {%f3, %f42, %f44, %f19};
	add.s32 	%r33, %r33, %r2;
	setp.lt.s32 	%p2, %r33, %r5;
	@%p2 bra 	$L__BB0_2;
$L__BB0_3:
	ret;

}
	// .globl	_Z21winograd_2x2_3x3_BTdBPKfiiiPf
.visible .entry _Z21winograd_2x2_3x3_BTdBPKfiiiPf(
	.param .u64 .ptr .align 1 _Z21winograd_2x2_3x3_BTdBPKfiiiPf_param_0,
	.param .u32 _Z21winograd_2x2_3x3_BTdBPKfiiiPf_param_1,
	.param .u32 _Z21winograd_2x2_3x3_BTdBPKfiiiPf_param_2,
	.param .u32 _Z21winograd_2x2_3x3_BTdBPKfiiiPf_param_3,
	.param .u64 .ptr .align 1 _Z21winograd_2x2_3x3_BTdBPKfiiiPf_param_4
)
{
	.reg .pred 	%p<5>;
	.reg .b32 	%r<50>;
	.reg .b32 	%f<41>;
	.reg .b64 	%rd<34>;

	ld.param.u32 	%r25, [_Z21winograd_2x2_3x3_BTdBPKfiiiPf_param_1];
	ld.param.u32 	%r26, [_Z21winograd_2x2_3x3_BTdBPKfiiiPf_param_2];
	ld.param.u32 	%r24, [_Z21winograd_2x2_3x3_BTdBPKfiiiPf_param_3];
	ld.param.u64 	%rd7, [_Z21winograd_2x2_3x3_BTdBPKfiiiPf_param_4];
	mov.u32 	%r1, %ctaid.x;
	mov.u32 	%r2, %ctaid.y;
	mov.u32 	%r3, %ntid.x;
	mov.u32 	%r4, %ntid.y;
	mov.u32 	%r5, %tid.x;
	mov.u32 	%r6, %tid.y;
	mad.lo.s32 	%r47, %r2, %r4, %r6;
	mad.lo.s32 	%r8, %r1, %r3, %r5;
	shl.b32 	%r46, %r47, 2;
	or.b32  	%r45, %r46, 3;
	mul.lo.s32 	%r11, %r26, %r25;
	setp.ge.s32 	%p1, %r45, %r11;
	@%p1 bra 	$L__BB1_6;
	mov.u32 	%r27, %nctaid.x;
	mov.u32 	%r28, %nctaid.y;
	cvta.to.global.u64 	%rd8, %rd7;
	shl.b32 	%r12, %r8, 2;
	mov.u32 	%r29, %tid.z;
	mad.lo.s32 	%r30, %r29, %r4, %r6;
	mad.lo.s32 	%r31, %r30, %r3, %r5;
	cvt.u64.u32 	%rd9, %r31;
	mov.u32 	%r32, %ntid.z;
	mul.lo.s32 	%r33, %r3, %r4;
	mul.lo.s32 	%r34, %r33, %r32;
	cvt.u64.u32 	%rd10, %r34;
	cvt.u64.u32 	%rd11, %r2;
	mov.u32 	%r35, %ctaid.z;
	mul.lo.s32 	%r36, %r35, %r28;
	cvt.u64.u32 	%rd12, %r36;
	add.s64 	%rd13, %rd12, %rd11;
	cvt.u64.u32 	%rd14, %r27;
	cvt.u64.u32 	%rd15, %r1;
	mad.lo.s64 	%rd16, %rd13, %rd14, %rd15;
	mad.lo.s64 	%rd17, %rd16, %rd10, %rd9;
	shl.b64 	%rd18, %rd17, 6;
	add.s64 	%rd1, %rd8, %rd18;
	mul.lo.s32 	%r13, %r27, %r3;
$L__BB1_2:
	add.s32 	%r37, %r12, 3;
	setp.ge.s32 	%p2, %r37, %r24;
	@%p2 bra 	$L__BB1_5;
	mul.lo.s32 	%r38, %r46, %r24;
	cvt.s64.s32 	%rd2, %r38;
	add.s32 	%r39, %r38, %r24;
	cvt.s64.s32 	%rd3, %r39;
	add.s32 	%r40, %r39, %r24;
	cvt.s64.s32 	%rd4, %r40;
	mul.lo.s32 	%r41, %r45, %r24;
	cvt.s64.s32 	%rd5, %r41;
	mov.u32 	%r48, %r12;
	mov.u32 	%r49, %r8;
$L__BB1_4:
	ld.param.u64 	%rd33, [_Z21winograd_2x2_3x3_BTdBPKfiiiPf_param_0];
	cvt.s64.s32 	%rd19, %r48;
	add.s64 	%rd20, %rd19, %rd2;
	cvta.to.global.u64 	%rd21, %rd33;
	shl.b64 	%rd22, %rd20, 2;
	add.s64 	%rd23, %rd21, %rd22;
	ld.global.f32 	%f1, [%rd23+4];
	ld.global.v2.f32 	{%f2, %f3}, [%rd23+8];
	add.s64 	%rd24, %rd19, %rd3;
	shl.b64 	%rd25, %rd24, 2;
	add.s64 	%rd26, %rd21, %rd25;
	ld.global.f32 	%f4, [%rd26+4];
	ld.global.v2.f32 	{%f5, %f6}, [%rd26+8];
	add.s64 	%rd27, %rd19, %rd4;
	shl.b64 	%rd28, %rd27, 2;
	add.s64 	%rd29, %rd21, %rd28;
	ld.global.f32 	%f7, [%rd29+4];
	ld.global.v2.f32 	{%f8, %f9}, [%rd29+8];
	add.s64 	%rd30, %rd19, %rd5;
	shl.b64 	%rd31, %rd30, 2;
	add.s64 	%rd32, %rd21, %rd31;
	ld.global.f32 	%f10, [%rd32+4];
	ld.global.v2.f32 	{%f11, %f12}, [%rd32+8];
	sub.f32 	%f13, %f1, %f7;
	add.f32 	%f14, %f4, %f7;
	sub.f32 	%f15, %f7, %f4;
	sub.f32 	%f16, %f4, %f10;
	sub.f32 	%f17, %f2, %f8;
	add.f32 	%f18, %f5, %f8;
	sub.f32 	%f19, %f8, %f5;
	sub.f32 	%f20, %f5, %f11;
	sub.f32 	%f21, %f3, %f9;
	add.f32 	%f22, %f6, %f9;
	sub.f32 	%f23, %f9, %f6;
	sub.f32 	%f24, %f6, %f12;
	sub.f32 	%f25, %f13, %f17;
	add.f32 	%f26, %f13, %f17;
	sub.f32 	%f27, %f17, %f13;
	sub.f32 	%f28, %f13, %f21;
	st.global.v4.f32 	[%rd1], {%f25, %f26, %f27, %f28};
	sub.f32 	%f29, %f14, %f18;
	add.f32 	%f30, %f14, %f18;
	sub.f32 	%f31, %f18, %f14;
	sub.f32 	%f32, %f14, %f22;
	st.global.v4.f32 	[%rd1+16], {%f29, %f30, %f31, %f32};
	sub.f32 	%f33, %f15, %f19;
	add.f32 	%f34, %f15, %f19;
	sub.f32 	%f35, %f19, %f15;
	sub.f32 	%f36, %f15, %f23;
	st.global.v4.f32 	[%rd1+32], {%f33, %f34, %f35, %f36};
	sub.f32 	%f37, %f16, %f20;
	add.f32 	%f38, %f16, %f20;
	sub.f32 	%f39, %f20, %f16;
	sub.f32 	%f40, %f16, %f24;
	st.global.v4.f32 	[%rd1+48], {%f37, %f38, %f39, %f40};
	add.s32 	%r49, %r49, %r13;
	shl.b32 	%r48, %r49, 2;
	or.b32  	%r42, %r48, 3;
	setp.lt.s32 	%p3, %r42, %r24;
	@%p3 bra 	$L__BB1_4;
$L__BB1_5:
	mov.u32 	%r43, %nctaid.y;
	mov.u32 	%r44, %ntid.y;
	mad.lo.s32 	%r47, %r43, %r44, %r47;
	shl.b32 	%r46, %r47, 2;
	or.b32  	%r45, %r46, 3;
	setp.lt.s32 	%p4, %r45, %r11;
	@%p4 bra 	$L__BB1_2;
$L__BB1_6:
	ret;

}
	// .globl	_Z22ElemetWise_MM_FusedAtaILi256EEvPKfS1_iiiiPKiPfi
.visible .entry _Z22ElemetWise_MM_FusedAtaILi256EEvPKfS1_iiiiPKiPfi(
	.param .u64 .ptr .align 1 _Z22ElemetWise_MM_FusedAtaILi256EEvPKfS1_iiiiPKiPfi_param_0,
	.param .u64 .ptr .align 1 _Z22ElemetWise_MM_FusedAtaILi256EEvPKfS1_iiiiPKiPfi_param_1,
	.param .u32 _Z22ElemetWise_MM_FusedAtaILi256EEvPKfS1_iiiiPKiPfi_param_2,
	.param .u32 _Z22ElemetWise_MM_FusedAtaILi256EEvPKfS1_iiiiPKiPfi_param_3,
	.param .u32 _Z22ElemetWise_MM_FusedAtaILi256EEvPKfS1_iiiiPKiPfi_param_4,
	.param .u32 _Z22ElemetWise_MM_FusedAtaILi256EEvPKfS1_iiiiPKiPfi_param_5,
	.param .u64 .ptr .align 1 _Z22ElemetWise_MM_FusedAtaILi256EEvPKfS1_iiiiPKiPfi_param_6,
	.param .u64 .ptr .align 1 _Z22ElemetWise_MM_FusedAtaILi256EEvPKfS1_iiiiPKiPfi_param_7,
	.param .u32 _Z22ElemetWise_MM_FusedAtaILi256EEvPKfS1_iiiiPKiPfi_param_8
)
.maxntid 512
.minnctapersm 1
{
	.reg .pred 	%p<52>;
	.reg .b16 	%rs<57>;
	.reg .b32 	%r<304>;
	.reg .b32 	%f<380>;
	.reg .b64 	%rd<143>;
	// demoted variable
	.shared .align 4 .b8 _ZZ22ElemetWise_MM_FusedAtaILi256EEvPKfS1_iiiiPKiPfiE6SubImg[32768];
	// demoted variable
	.shared .align 8 .b8 _ZZ22ElemetWise_MM_FusedAtaILi256EEvPKfS1_iiiiPKiPfiE11share_state[40];
	ld.param.u64 	%rd29, [_Z22ElemetWise_MM_FusedAtaILi256EEvPKfS1_iiiiPKiPfi_param_0];
	ld.param.u64 	%rd30, [_Z22ElemetWise_MM_FusedAtaILi256EEvPKfS1_iiiiPKiPfi_param_1];
	ld.param.u32 	%r66, [_Z22ElemetWise_MM_FusedAtaILi256EEvPKfS1_iiiiPKiPfi_param_2];
	ld.param.u32 	%r67, [_Z22ElemetWise_MM_FusedAtaILi256EEvPKfS1_iiiiPKiPfi_param_4];
	ld.param.u32 	%r68, [_Z22ElemetWise_MM_FusedAtaILi256EEvPKfS1_iiiiPKiPfi_param_5];
	ld.param.u64 	%rd32, [_Z22ElemetWise_MM_FusedAtaILi256EEvPKfS1_iiiiPKiPfi_param_6];
	ld.param.u64 	%rd31, [_Z22ElemetWise_MM_FusedAtaILi256EEvPKfS1_iiiiPKiPfi_param_7];
	ld.param.u32 	%r69, [_Z22ElemetWise_MM_FusedAtaILi256EEvPKfS1_iiiiPKiPfi_param_8];
	cvta.to.global.u64 	%rd1, %rd32;
	mov.u32 	%r1, %ctaid.x;
	mov.u32 	%r2, %tid.x;
	mov.u32 	%r71, %tid.y;
	mov.u32 	%r72, %tid.z;
	mov.u32 	%r3, %ntid.x;
	mov.u32 	%r4, %ntid.y;
	mad.lo.s32 	%r73, %r72, %r4, %r71;
	mul.lo.s32 	%r5, %r73, %r3;
	add.s32 	%r6, %r5, %r2;
	add.s32 	%r74, %r68, 3;
	shr.s32 	%r75, %r74, 31;
	shr.u32 	%r76, %r75, 30;
	add.s32 	%r77, %r74, %r76;
	shr.s32 	%r7, %r77, 2;
	add.s32 	%r78, %r67, 3;
	shr.s32 	%r79, %r78, 31;
	shr.u32 	%r80, %r79, 30;
	add.s32 	%r81, %r78, %r80;
	shr.s32 	%r8, %r81, 2;
	setp.lt.s32 	%p1, %r69, 1;
	mov.b32 	%r296, 0;
	@%p1 bra 	$L__BB2_4;
	mul.lo.s32 	%r9, %r66, %r1;
	mov.b32 	%r286, 0;
$L__BB2_2:
	mul.wide.u32 	%rd33, %r286, 4;
	add.s64 	%rd34, %rd1, %rd33;
	ld.global.u32 	%r83, [%rd34];
	setp.ge.s32 	%p2, %r83, %r9;
	mov.u32 	%r296, %r286;
	@%p2 bra 	$L__BB2_4;
	add.s32 	%r286, %r286, 1;
	setp.ne.s32 	%p3, %r286, %r69;
	mov.u32 	%r296, %r69;
	@%p3 bra 	$L__BB2_2;
$L__BB2_4:
	or.b32  	%r13, %r5, %r2;
	setp.ne.s32 	%p4, %r13, 0;
	@%p4 bra 	$L__BB2_6;
	mov.u32 	%r93, %ntid.z;
	mul.lo.s32 	%r94, %r3, %r4;
	mul.lo.s32 	%r92, %r94, %r93;
	mov.u32 	%r86, _ZZ22ElemetWise_MM_FusedAtaILi256EEvPKfS1_iiiiPKiPfiE11share_state;
	add.s32 	%r84, %r86, 8;
	// begin inline asm
	mbarrier.init.shared.b64 [%r84], %r92;
	// end inline asm
	// begin inline asm
	mbarrier.init.shared.b64 [%r86], %r92;
	// end inline asm
	add.s32 	%r88, %r86, 24;
	// begin inline asm
	mbarrier.init.shared.b64 [%r88], %r92;
	// end inline asm
	add.s32 	%r90, %r86, 16;
	// begin inline asm
	mbarrier.init.shared.b64 [%r90], %r92;
	// end inline asm
	cvt.u64.u32 	%rd36, %r86;
	cvta.shared.u64 	%rd37, %rd36;
	add.s64 	%rd35, %rd37, 32;
	// begin inline asm
	st.relaxed.cta.b32 [%rd35],%r92;
	// end inline asm
$L__BB2_6:
	barrier.sync 	0;
	mov.b32 	%r288, 0;
	// begin inline asm
	mov.u64 %rd38, %globaltimer;
	// end inline asm
	mov.u32 	%r99, _ZZ22ElemetWise_MM_FusedAtaILi256EEvPKfS1_iiiiPKiPfiE11share_state;
	add.s32 	%r97, %r99, 8;
$L__BB2_7:
	mov.b32 	%r98, 1;
	// begin inline asm
	{
	.reg .pred p;
	mbarrier.try_wait.parity.shared.b64 p, [%r97], %r98;
	selp.b32 %r96, 1, 0, p;
	}
	// end inline asm
	setp.eq.s32 	%p5, %r96, 0;
	@%p5 bra 	$L__BB2_50;
	setp.eq.s32 	%p6, %r13, 0;
	shl.b32 	%r15, %r7, 4;
	cvta.to.global.u64 	%rd3, %rd30;
	@%p6 bra 	$L__BB2_9;
	bra.uni 	$L__BB2_10;
$L__BB2_9:
	mov.u32 	%r100, _ZZ22ElemetWise_MM_FusedAtaILi256EEvPKfS1_iiiiPKiPfiE6SubImg;
	// begin inline asm
	cp.async.ca.shared.global [%r100], [%rd3], 4, 4;
	// end inline asm
$L__BB2_10:
	setp.ne.s32 	%p7, %r13, 0;
	div.u32 	%r101, 16, %r3;
	mul.lo.s32 	%r102, %r101, %r3;
	sub.s32 	%r103, 16, %r102;
	shl.b32 	%r104, %r103, 4;
	mad.lo.s32 	%r17, %r15, %r101, %r104;
	@%p7 bra 	$L__BB2_12;
	mul.wide.s32 	%rd41, %r17, 4;
	add.s64 	%rd40, %rd3, %rd41;
	mov.u32 	%r106, _ZZ22ElemetWise_MM_FusedAtaILi256EEvPKfS1_iiiiPKiPfiE6SubImg;
	add.s32 	%r105, %r106, 64;
	// begin inline asm
	cp.async.ca.shared.global [%r105], [%rd40], 4, 4;
	// end inline asm
$L__BB2_12:
	setp.ne.s32 	%p8, %r13, 0;
	div.u32 	%r107, 32, %r3;
	mul.lo.s32 	%r108, %r107, %r3;
	sub.s32 	%r109, 32, %r108;
	shl.b32 	%r110, %r109, 4;
	mad.lo.s32 	%r18, %r15, %r107, %r110;
	@%p8 bra 	$L__BB2_14;
	mul.wide.s32 	%rd43, %r18, 4;
	add.s64 	%rd42, %rd3, %rd43;
	mov.u32 	%r112, _ZZ22ElemetWise_MM_FusedAtaILi256EEvPKfS1_iiiiPKiPfiE6SubImg;
	add.s32 	%r111, %r112, 128;
	// begin inline asm
	cp.async.ca.shared.global [%r111], [%rd42], 4, 4;
	// end inline asm
$L__BB2_14:
	setp.ne.s32 	%p9, %r13, 0;
	div.u32 	%r113, 48, %r3;
	mul.lo.s32 	%r114, %r113, %r3;
	sub.s32 	%r115, 48, %r114;
	shl.b32 	%r116, %r115, 4;
	mad.lo.s32 	%r19, %r15, %r113, %r116;
	@%p9 bra 	$L__BB2_16;
	mul.wide.s32 	%rd45, %r19, 4;
	add.s64 	%rd44, %rd3, %rd45;
	mov.u32 	%r118, _ZZ22ElemetWise_MM_FusedAtaILi256EEvPKfS1_iiiiPKiPfiE6SubImg;
	add.s32 	%r117, %r118, 192;
	// begin inline asm
	cp.async.ca.shared.global [%r117], [%rd44], 4, 4;
	// end inline asm
$L__BB2_16:
	setp.ne.s32 	%p10, %r13, 0;
	div.u32 	%r119, 64, %r3;
	mul.lo.s32 	%r120, %r119, %r3;
	sub.s32 	%r121, 64, %r120;
	shl.b32 	%r122, %r121, 4;
	mad.lo.s32 	%r20, %r15, %r119, %r122;
	@%p10 bra 	$L__BB2_18;
	mul.wide.s32 	%rd47, %r20, 4;
	add.s64 	%rd46, %rd3, %rd47;
	mov.u32 	%r124, _ZZ22ElemetWise_MM_FusedAtaILi256EEvPKfS1_iiiiPKiPfiE6SubImg;
	add.s32 	%r123, %r124, 256;
	// begin inline asm
	cp.async.ca.shared.global [%r123], [%rd46], 4, 4;
	// end inline asm
$L__BB2_18:
	setp.ne.s32 	%p11, %r13, 0;
	div.u32 	%r125, 80, %r3;
	mul.lo.s32 	%r126, %r125, %r3;
	sub.s32 	%r127, 80, %r126;
	shl.b32 	%r128, %r127, 4;
	mad.lo.s32 	%r21, %r15, %r125, %r128;
	@%p11 bra 	$L__BB2_20;
	mul.wide.s32 	%rd49, %r21, 4;
	add.s64 	%rd48, %rd3, %rd49;
	mov.u32 	%r130, _ZZ22ElemetWise_MM_FusedAtaILi256EEvPKfS1_iiiiPKiPfiE6SubImg;
	add.s32 	%r129, %r130, 320;
	// begin inline asm
	cp.async.ca.shared.global [%r129], [%rd48], 4, 4;
	// end inline asm
$L__BB2_20:
	setp.ne.s32 	%p12, %r13, 0;
	div.u32 	%r131, 96, %r3;
	mul.lo.s32 	%r132, %r131, %r3;
	sub.s32 	%r133, 96, %r132;
	shl.b32 	%r134, %r133, 4;
	mad.lo.s32 	%r22, %r15, %r131, %r134;
	@%p12 bra 	$L__BB2_22;
	mul.wide.s32 	%rd51, %r22, 4;
	add.s64 	%rd50, %rd3, %rd51;
	mov.u32 	%r136, _ZZ22ElemetWise_MM_FusedAtaILi256EEvPKfS1_iiiiPKiPfiE6SubImg;
	add.s32 	%r135, %r136, 384;
	// begin inline asm
	cp.async.ca.shared.global [%r135], [%rd50], 4, 4;
	// end inline asm
$L__BB2_22:
	setp.ne.s32 	%p13, %r13, 0;
	div.u32 	%r137, 112, %r3;
	mul.lo.s32 	%r138, %r137, %r3;
	sub.s32 	%r139, 112, %r138;
	shl.b32 	%r140, %r139, 4;
	mad.lo.s32 	%r23, %r15, %r137, %r140;
	@%p13 bra 	$L__BB2_24;
	mul.wide.s32 	%rd53, %r23, 4;
	add.s64 	%rd52, %rd3, %rd53;
	mov.u32 	%r142, _ZZ22ElemetWise_MM_FusedAtaILi256EEvPKfS1_iiiiPKiPfiE6SubImg;
	add.s32 	%r141, %r142, 448;
	// begin inline asm
	cp.async.ca.shared.global [%r141], [%rd52], 4, 4;
	// end inline asm
$L__BB2_24:
	setp.ne.s32 	%p14, %r13, 0;
	div.u32 	%r143, 128, %r3;
	mul.lo.s32 	%r144, %r143, %r3;
	sub.s32 	%r145, 128, %r144;
	shl.b32 	%r146, %r145, 4;
	mad.lo.s32 	%r24, %r15, %r143, %r146;
	@%p14 bra 	$L__BB2_26;
	mul.wide.s32 	%rd55, %r24, 4;
	add.s64 	%rd54, %rd3, %rd55;
	mov.u32 	%r148, _ZZ22ElemetWise_MM_FusedAtaILi256EEvPKfS1_iiiiPKiPfiE6SubImg;
	add.s32 	%r147, %r148, 512;
	// begin inline asm
	cp.async.ca.shared.global [%r147], [%rd54], 4, 4;
	// end inline asm
$L__BB2_26:
	setp.ne.s32 	%p15, %r13, 0;
	div.u32 	%r149, 144, %r3;
	mul.lo.s32 	%r150, %r149, %r3;
	sub.s32 	%r151, 144, %r150;
	shl.b32 	%r152, %r151, 4;
	mad.lo.s32 	%r25, %r15, %r149, %r152;
	@%p15 bra 	$L__BB2_28;
	mul.wide.s32 	%rd57, %r25, 4;
	add.s64 	%rd56, %rd3, %rd57;
	mov.u32 	%r154, _ZZ22ElemetWise_MM_FusedAtaILi256EEvPKfS1_iiiiPKiPfiE6SubImg;
	add.s32 	%r153, %r154, 576;
	// begin inline asm
	cp.async.ca.shared.global [%r153], [%rd56], 4, 4;
	// end inline asm
$L__BB2_28:
	setp.ne.s32 	%p16, %r13, 0;
	div.u32 	%r155, 160, %r3;
	mul.lo.s32 	%r156, %r155, %r3;
	sub.s32 	%r157, 160, %r156;
	shl.b32 	%r158, %r157, 4;
	mad.lo.s32 	%r26, %r15, %r155, %r158;
	@%p16 bra 	$L__BB2_30;
	mul.wide.s32 	%rd59, %r26, 4;
	add.s64 	%rd58, %rd3, %rd59;
	mov.u32 	%r160, _ZZ22ElemetWise_MM_FusedAtaILi256EEvPKfS1_iiiiPKiPfiE6SubImg;
	add.s32 	%r159, %r160, 640;
	// begin inline asm
	cp.async.ca.shared.global [%r159], [%rd58], 4, 4;
	// end inline asm
$L__BB2_30:
	setp.ne.s32 	%p17, %r13, 0;
	div.u32 	%r161, 176, %r3;
	mul.lo.s32 	%r162, %r161, %r3;
	sub.s32 	%r163, 176, %r162;
	shl.b32 	%r164, %r163, 4;
	mad.lo.s32 	%r27, %r15, %r161, %r164;
	@%p17 bra 	$L__BB2_32;
	mul.wide.s32 	%rd61, %r27, 4;
	add.s64 	%rd60, %rd3, %rd61;
	mov.u32 	%r166, _ZZ22ElemetWise_MM_FusedAtaILi256EEvPKfS1_iiiiPKiPfiE6SubImg;
	add.s32 	%r165, %r166, 704;
	// begin inline asm
	cp.async.ca.shared.global [%r165], [%rd60], 4, 4;
	// end inline asm
$L__BB2_32:
	setp.ne.s32 	%p18, %r13, 0;
	div.u32 	%r167, 192, %r3;
	mul.lo.s32 	%r168, %r167, %r3;
	sub.s32 	%r169, 192, %r168;
	shl.b32 	%r170, %r169, 4;
	mad.lo.s32 	%r28, %r15, %r167, %r170;
	@%p18 bra 	$L__BB2_34;
	mul.wide.s32 	%rd63, %r28, 4;
	add.s64 	%rd62, %rd3, %rd63;
	mov.u32 	%r172, _ZZ22ElemetWise_MM_FusedAtaILi256EEvPKfS1_iiiiPKiPfiE6SubImg;
	add.s32 	%r171, %r172, 768;
	// begin inline asm
	cp.async.ca.shared.global [%r171], [%rd62], 4, 4;
	// end inline asm
$L__BB2_34:
	setp.ne.s32 	%p19, %r13, 0;
	div.u32 	%r173, 208, %r3;
	mul.lo.s32 	%r174, %r173, %r3;
	sub.s32 	%r175, 208, %r174;
	shl.b32 	%r176, %r175, 4;
	mad.lo.s32 	%r29, %r15, %r173, %r176;
	@%p19 bra 	$L__BB2_36;
	mul.wide.s32 	%rd65, %r29, 4;
	add.s64 	%rd64, %rd3, %rd65;
	mov.u32 	%r178, _ZZ22ElemetWise_MM_FusedAtaILi256EEvPKfS1_iiiiPKiPfiE6SubImg;
	add.s32 	%r177, %r178, 832;
	// begin inline asm
	cp.async.ca.shared.global [%r177], [%rd64], 4, 4;
	// end inline asm
$L__BB2_36:
	setp.ne.s32 	%p20, %r13, 0;
	div.u32 	%r179, 224, %r3;
	mul.lo.s32 	%r180, %r179, %r3;
	sub.s32 	%r181, 224, %r180;
	shl.b32 	%r182, %r181, 4;
	mad.lo.s32 	%r30, %r15, %r179, %r182;
	@%p20 bra 	$L__BB2_38;
	mul.wide.s32 	%rd67, %r30, 4;
	add.s64 	%rd66, %rd3, %rd67;
	mov.u32 	%r184, _ZZ22ElemetWise_MM_FusedAtaILi256EEvPKfS1_iiiiPKiPfiE6SubImg;
	add.s32 	%r183, %r184, 896;
	// begin inline asm
	cp.async.ca.shared.global [%r183], [%rd66], 4, 4;
	// end inline asm
$L__BB2_38:
	setp.ne.s32 	%p21, %r13, 0;
	div.u32 	%r185, 240, %r3;
	mul.lo.s32 	%r186, %r185, %r3;
	sub.s32 	%r187, 240, %r186;
	shl.b32 	%r188, %r187, 4;
	mad.lo.s32 	%r31, %r15, %r185, %r188;
	@%p21 bra 	$L__BB2_40;
	mul.wide.s32 	%rd69, %r31, 4;
	add.s64 	%rd68, %rd3, %rd69;
	mov.u32 	%r190, _ZZ22ElemetWise_MM_FusedAtaILi256EEvPKfS1_iiiiPKiPfiE6SubImg;
	add.s32 	%r189, %r190, 960;
	// begin inline asm
	cp.async.ca.shared.global [%r189], [%rd68], 4, 4;
	// end inline asm
$L__BB2_40:
	// begin inline asm
	cp.async.mbarrier.arrive.shared.b64 [%r99];
	// end inline asm
	mov.b32 	%r193, 1;
	// begin inline asm
	mbarrier.arrive.shared::cta.b64                             %rd70,  [%r99], %r193;    // 2. 
	// end inline asm
	setp.lt.s32 	%p22, %r67, 1;
	@%p22 bra 	$L__BB2_82;
	mad.lo.s32 	%r32, %r66, %r1, %r66;
	mul.lo.s32 	%r195, %r1, %r8;
	mul.lo.s32 	%r196, %r195, %r7;
	shl.b32 	%r33, %r196, 2;
	cvta.to.global.u64 	%rd5, %rd31;
	cvta.to.global.u64 	%rd6, %rd29;
	mov.b16 	%rs51, 5;
	mov.b16 	%rs49, 0;
	mov.b16 	%rs53, 1;
	mov.b32 	%r289, 0;
	mov.f32 	%f300, 0f00000000;
	mul.wide.s32 	%rd74, %r17, 4;
	mul.wide.s32 	%rd75, %r18, 4;
	mul.wide.s32 	%rd76, %r19, 4;
	mul.wide.s32 	%rd77, %r20, 4;
	mov.f32 	%f301, %f300;
	mov.f32 	%f302, %f300;
	mov.f32 	%f303, %f300;
	mov.f32 	%f304, %f300;
	mov.f32 	%f305, %f300;
	mov.f32 	%f306, %f300;
	mov.f32 	%f307, %f300;
	mov.f32 	%f308, %f300;
	mov.f32 	%f309, %f300;
	mov.f32 	%f310, %f300;
	mov.f32 	%f311, %f300;
	mov.f32 	%f312, %f300;
	mov.f32 	%f313, %f300;
	mov.f32 	%f314, %f300;
	mov.f32 	%f315, %f300;
	mov.u32 	%r300, %r289;
$L__BB2_42:
	setp.lt.s32 	%p23, %r68, 1;
	@%p23 bra 	$L__BB2_80;
	shl.b32 	%r37, %r289, 2;
	shl.b32 	%r198, %r289, 5;
	add.s32 	%r199, %r198, %r6;
	shl.b32 	%r200, %r199, 2;
	mov.u32 	%r201, _ZZ22ElemetWise_MM_FusedAtaILi256EEvPKfS1_iiiiPKiPfiE6SubImg;
	add.s32 	%r38, %r201, %r200;
	mov.b32 	%r292, 0;
$L__BB2_44:
	mul.wide.s32 	%rd71, %r296, 4;
	add.s64 	%rd72, %rd1, %rd71;
	ld.global.u32 	%r202, [%rd72];
	rem.s32 	%r42, %r202, %r66;
	setp.ge.s32 	%p24, %r42, %r32;
	setp.ge.s32 	%p25, %r296, %r69;
	or.pred  	%p26, %p24, %p25;
	@%p26 bra 	$L__BB2_61;
	shl.b32 	%r203, %r292, 6;
	mad.lo.s32 	%r204, %r42, %r8, %r37;
	mul.lo.s32 	%r205, %r204, %r7;
	shl.b32 	%r206, %r205, 4;
	add.s32 	%r207, %r206, %r203;
	mul.wide.s32 	%rd73, %r207, 4;
	add.s64 	%rd7, %rd3, %rd73;
	add.s64 	%rd8, %rd7, %rd74;
	add.s64 	%rd9, %rd7, %rd75;
	add.s64 	%rd10, %rd7, %rd76;
	add.s64 	%rd11, %rd7, %rd77;
	mul.wide.s32 	%rd78, %r21, 4;
	add.s64 	%rd12, %rd7, %rd78;
	mul.wide.s32 	%rd79, %r22, 4;
	add.s64 	%rd13, %rd7, %rd79;
	mul.wide.s32 	%rd80, %r23, 4;
	add.s64 	%rd14, %rd7, %rd80;
	mul.wide.s32 	%rd81, %r24, 4;
	add.s64 	%rd15, %rd7, %rd81;
	mul.wide.s32 	%rd82, %r25, 4;
	add.s64 	%rd16, %rd7, %rd82;
	mul.wide.s32 	%rd83, %r26, 4;
	add.s64 	%rd17, %rd7, %rd83;
	mul.wide.s32 	%rd84, %r27, 4;
	add.s64 	%rd18, %rd7, %rd84;
	mul.wide.s32 	%rd85, %r28, 4;
	add.s64 	%rd19, %rd7, %rd85;
	mul.wide.s32 	%rd86, %r29, 4;
	add.s64 	%rd20, %rd7, %rd86;
	mul.wide.s32 	%rd87, %r30, 4;
	add.s64 	%rd21, %rd7, %rd87;
	mul.wide.s32 	%rd88, %r31, 4;
	add.s64 	%rd22, %rd7, %rd88;
	mov.u32 	%r295, %r300;
$L__BB2_46:
	and.b16  	%rs25, %rs53, 255;
	mul.wide.u16 	%r209, %rs25, 16;
	cvt.u32.u16 	%r210, %rs51;
	// begin inline asm
	mov.u64 %rd89, %globaltimer;
	// end inline asm
	add.s32 	%r212, %r99, %r209;
	add.s32 	%r45, %r212, 8;
	and.b32  	%r46, %r210, 1;
	mov.b32 	%r297, 0;
$L__BB2_47:
	// begin inline asm
	{
	.reg .pred p;
	mbarrier.try_wait.parity.shared.b64 p, [%r45], %r46;
	selp.b32 %r213, 1, 0, p;
	}
	// end inline asm
	setp.eq.s32 	%p27, %r213, 0;
	@%p27 bra 	$L__BB2_48;
	bra.uni 	$L__BB2_56;
$L__BB2_48:
	setp.gt.s32 	%p46, %r297, 15;
	@%p46 bra 	$L__BB2_65;
	add.s32 	%r297, %r297, 1;
	bra.uni 	$L__BB2_47;
$L__BB2_50:
	setp.gt.s32 	%p49, %r288, 15;
	@%p49 bra 	$L__BB2_52;
	add.s32 	%r288, %r288, 1;
	bra.uni 	$L__BB2_7;
$L__BB2_52:
	// begin inline asm
	mov.u64 %rd138, %globaltimer;
	// end inline asm
	sub.s64 	%rd4, %rd138, %rd38;
	setp.lt.s64 	%p50, %rd4, 4000000;
	@%p50 bra 	$L__BB2_54;
	mov.b32 	%r284, 1000000;
	// begin inline asm
	nanosleep.u32 %r284;
	// end inline asm
	bra.uni 	$L__BB2_7;
$L__BB2_54:
	setp.lt.s64 	%p51, %rd4, 40000;
	@%p51 bra 	$L__BB2_7;
	shr.s64 	%rd139, %rd4, 63;
	shr.u64 	%rd140, %rd139, 62;
	add.s64 	%rd141, %rd4, %rd140;
	shr.u64 	%rd142, %rd141, 2;
	cvt.u32.u64 	%r285, %rd142;
	// begin inline asm
	nanosleep.u32 %r285;
	// end inline asm
	bra.uni 	$L__BB2_7;
$L__BB2_56:
	setp.eq.s32 	%p28, %r13, 0;
	xor.b32  	%r300, %r295, 1;
	@%p28 bra 	$L__BB2_57;
	bra.uni 	$L__BB2_58;
$L__BB2_57:
	shl.b32 	%r232, %r300, 14;
	add.s32 	%r216, %r201, %r232;
	// begin inline asm
	cp.async.ca.shared.global [%r216], [%rd7], 4, 4;
	// end inline asm
	add.s32 	%r217, %r216, 64;
	// begin inline asm
	cp.async.ca.shared.global [%r217], [%rd8], 4, 4;
	// end inline asm
	add.s32 	%r218, %r216, 128;
	// begin inline asm
	cp.async.ca.shared.global [%r218], [%rd9], 4, 4;
	// end inline asm
	add.s32 	%r219, %r216, 192;
	// begin inline asm
	cp.async.ca.shared.global [%r219], [%rd10], 4, 4;
	// end inline asm
	add.s32 	%r220, %r216, 256;
	// begin inline asm
	cp.async.ca.shared.global [%r220], [%rd11], 4, 4;
	// end inline asm
	add.s32 	%r221, %r216, 320;
	// begin inline asm
	cp.async.ca.shared.global [%r221], [%rd12], 4, 4;
	// end inline asm
	add.s32 	%r222, %r216, 384;
	// begin inline asm
	cp.async.ca.shared.global [%r222], [%rd13], 4, 4;
	// end inline asm
	add.s32 	%r223, %r216, 448;
	// begin inline asm
	cp.async.ca.shared.global [%r223], [%rd14], 4, 4;
	// end inline asm
	add.s32 	%r224, %r216, 512;
	// begin inline asm
	cp.async.ca.shared.global [%r224], [%rd15], 4, 4;
	// end inline asm
	add.s32 	%r225, %r216, 576;
	// begin inline asm
	cp.async.ca.shared.global [%r225], [%rd16], 4, 4;
	// end inline asm
	add.s32 	%r226, %r216, 640;
	// begin inline asm
	cp.async.ca.shared.global [%r226], [%rd17], 4, 4;
	// end inline asm
	add.s32 	%r227, %r216, 704;
	// begin inline asm
	cp.async.ca.shared.global [%r227], [%rd18], 4, 4;
	// end inline asm
	add.s32 	%r228, %r216, 768;
	// begin inline asm
	cp.async.ca.shared.global [%r228], [%rd19], 4, 4;
	// end inline asm
	add.s32 	%r229, %r216, 832;
	// begin inline asm
	cp.async.ca.shared.global [%r229], [%rd20], 4, 4;
	// end inline asm
	add.s32 	%r230, %r216, 896;
	// begin inline asm
	cp.async.ca.shared.global [%r230], [%rd21], 4, 4;
	// end inline asm
	add.s32 	%r231, %r216, 960;
	// begin inline asm
	cp.async.ca.shared.global [%r231], [%rd22], 4, 4;
	// end inline asm
$L__BB2_58:
	add.s32 	%r235, %r45, -8;
	// begin inline asm
	cp.async.mbarrier.arrive.shared.b64 [%r235];
	// end inline asm
	mov.b32 	%r236, 1;
	// begin inline asm
	mbarrier.arrive.shared::cta.b64                             %rd106,  [%r235], %r236;    // 2. 
	// end inline asm
	add.s16 	%rs26, %rs53, 1;
	and.b16  	%rs27, %rs26, 255;
	setp.eq.s16 	%p29, %rs27, 2;
	selp.u16 	%rs28, 1, 0, %p29;
	xor.b16  	%rs10, %rs51, %rs28;
	selp.b16 	%rs53, 0, %rs26, %p29;
	shl.b32 	%r238, %r296, 4;
	mul.wide.s32 	%rd108, %r238, 4;
	add.s64 	%rd109, %rd6, %rd108;
	ld.global.v4.f32 	{%f347, %f346, %f345, %f344}, [%rd109];
	ld.global.v4.f32 	{%f343, %f342, %f341, %f340}, [%rd109+16];
	ld.global.v4.f32 	{%f339, %f338, %f337, %f336}, [%rd109+32];
	ld.global.v4.f32 	{%f335, %f334, %f333, %f332}, [%rd109+48];
	and.b16  	%rs29, %rs49, 255;
	mul.wide.u16 	%r239, %rs29, 16;
	shr.u16 	%rs30, %rs51, 1;
	and.b16  	%rs31, %rs30, 1;
	// begin inline asm
	mov.u64 %rd107, %globaltimer;
	// end inline asm
	add.s32 	%r50, %r99, %r239;
	cvt.u32.u16 	%r51, %rs31;
	mov.b32 	%r298, 0;
$L__BB2_59:
	// begin inline asm
	{
	.reg .pred p;
	mbarrier.try_wait.parity.shared.b64 p, [%r50], %r51;
	selp.b32 %r241, 1, 0, p;
	}
	// end inline asm
	setp.eq.s32 	%p30, %r241, 0;
	@%p30 bra 	$L__BB2_69;
	shl.b32 	%r246, %r295, 14;
	add.s32 	%r247, %r38, %r246;
	ld.shared.f32 	%f195, [%r247];
	fma.rn.f32 	%f315, %f195, %f347, %f315;
	fma.rn.f32 	%f314, %f195, %f346, %f314;
	fma.rn.f32 	%f313, %f195, %f345, %f313;
	fma.rn.f32 	%f312, %f195, %f344, %f312;
	fma.rn.f32 	%f311, %f195, %f343, %f311;
	fma.rn.f32 	%f310, %f195, %f342, %f310;
	fma.rn.f32 	%f309, %f195, %f341, %f309;
	fma.rn.f32 	%f308, %f195, %f340, %f308;
	fma.rn.f32 	%f307, %f195, %f339, %f307;
	fma.rn.f32 	%f306, %f195, %f338, %f306;
	fma.rn.f32 	%f305, %f195, %f337, %f305;
	fma.rn.f32 	%f304, %f195, %f336, %f304;
	fma.rn.f32 	%f303, %f195, %f335, %f303;
	fma.rn.f32 	%f302, %f195, %f334, %f302;
	fma.rn.f32 	%f301, %f195, %f333, %f301;
	fma.rn.f32 	%f300, %f195, %f332, %f300;
	add.s32 	%r244, %r50, 8;
	mov.b32 	%r245, 1;
	// begin inline asm
	mbarrier.arrive.shared::cta.b64                             %rd110,  [%r244], %r245;    // 2. 
	// end inline asm
	add.s16 	%rs32, %rs49, 1;
	and.b16  	%rs33, %rs32, 255;
	setp.eq.s16 	%p31, %rs33, 2;
	xor.b16  	%rs34, %rs10, 2;
	selp.b16 	%rs51, %rs34, %rs10, %p31;
	selp.b16 	%rs49, 0, %rs32, %p31;
	add.s32 	%r296, %r296, 1;
	setp.lt.s32 	%p32, %r296, %r69;
	mov.u32 	%r295, %r300;
	@%p32 bra 	$L__BB2_46;
$L__BB2_61:
	and.b16  	%rs35, %rs49, 255;
	mul.wide.u16 	%r249, %rs35, 16;
	shr.u16 	%rs36, %rs51, 1;
	and.b16  	%rs37, %rs36, 1;
	// begin inline asm
	mov.u64 %rd111, %globaltimer;
	// end inline asm
	add.s32 	%r57, %r99, %r249;
	cvt.u32.u16 	%r58, %rs37;
	mov.b32 	%r301, 0;
$L__BB2_62:
	// begin inline asm
	{
	.reg .pred p;
	mbarrier.try_wait.parity.shared.b64 p, [%r57], %r58;
	selp.b32 %r251, 1, 0, p;
	}
	// end inline asm
	setp.ne.s32 	%p33, %r251, 0;
	@%p33 bra 	$L__BB2_79;
	setp.gt.s32 	%p40, %r301, 15;
	@%p40 bra 	$L__BB2_75;
	add.s32 	%r301, %r301, 1;
	bra.uni 	$L__BB2_62;
$L__BB2_65:
	// begin inline asm
	mov.u64 %rd133, %globaltimer;
	// end inline asm
	sub.s64 	%rd24, %rd133, %rd89;
	setp.lt.s64 	%p47, %rd24, 4000000;
	@%p47 bra 	$L__BB2_67;
	mov.b32 	%r282, 1000000;
	// begin inline asm
	nanosleep.u32 %r282;
	// end inline asm
	bra.uni 	$L__BB2_47;
$L__BB2_67:
	setp.lt.s64 	%p48, %rd24, 40000;
	@%p48 bra 	$L__BB2_47;
	shr.s64 	%rd134, %rd24, 63;
	shr.u64 	%rd135, %rd134, 62;
	add.s64 	%rd136, %rd24, %rd135;
	shr.u64 	%rd137, %rd136, 2;
	cvt.u32.u64 	%r283, %rd137;
	// begin inline asm
	nanosleep.u32 %r283;
	// end inline asm
	bra.uni 	$L__BB2_47;
$L__BB2_69:
	setp.gt.s32 	%p43, %r298, 15;
	@%p43 bra 	$L__BB2_71;
	add.s32 	%r298, %r298, 1;
	bra.uni 	$L__BB2_59;
$L__BB2_71:
	// begin inline asm
	mov.u64 %rd128, %globaltimer;
	// end inline asm
	sub.s64 	%rd26, %rd128, %rd107;
	setp.lt.s64 	%p44, %rd26, 4000000;
	@%p44 bra 	$L__BB2_73;
	mov.b32 	%r280, 1000000;
	// begin inline asm
	nanosleep.u32 %r280;
	// end inline asm
	bra.uni 	$L__BB2_59;
$L__BB2_73:
	setp.lt.s64 	%p45, %rd26, 40000;
	@%p45 bra 	$L__BB2_59;
	shr.s64 	%rd129, %rd26, 63;
	shr.u64 	%rd130, %rd129, 62;
	add.s64 	%rd131, %rd26, %rd130;
	shr.u64 	%rd132, %rd131, 2;
	cvt.u32.u64 	%r281, %rd132;
	// begin inline asm
	nanosleep.u32 %r281;
	// end inline asm
	bra.uni 	$L__BB2_59;
$L__BB2_75:
	// begin inline asm
	mov.u64 %rd123, %globaltimer;
	// end inline asm
	sub.s64 	%rd28, %rd123, %rd111;
	setp.lt.s64 	%p41, %rd28, 4000000;
	@%p41 bra 	$L__BB2_77;
	mov.b32 	%r278, 1000000;
	// begin inline asm
	nanosleep.u32 %r278;
	// end inline asm
	bra.uni 	$L__BB2_62;
$L__BB2_77:
	setp.lt.s64 	%p42, %rd28, 40000;
	@%p42 bra 	$L__BB2_62;
	shr.s64 	%rd124, %rd28, 63;
	shr.u64 	%rd125, %rd124, 62;
	add.s64 	%rd126, %rd28, %rd125;
	shr.u64 	%rd127, %rd126, 2;
	cvt.u32.u64 	%r279, %rd127;
	// begin inline asm
	nanosleep.u32 %r279;
	// end inline asm
	bra.uni 	$L__BB2_62;
$L__BB2_79:
	shl.b32 	%r256, %r300, 14;
	add.s32 	%r258, %r201, %r256;
	shl.b32 	%r259, %r6, 2;
	add.s32 	%r260, %r258, %r259;
	ld.shared.f32 	%f196, [%r260];
	fma.rn.f32 	%f315, %f196, %f347, %f315;
	ld.shared.f32 	%f197, [%r260+128];
	fma.rn.f32 	%f314, %f197, %f346, %f314;
	ld.shared.f32 	%f198, [%r260+256];
	fma.rn.f32 	%f313, %f198, %f345, %f313;
	ld.shared.f32 	%f199, [%r260+384];
	fma.rn.f32 	%f312, %f199, %f344, %f312;
	ld.shared.f32 	%f200, [%r260+512];
	fma.rn.f32 	%f311, %f200, %f343, %f311;
	ld.shared.f32 	%f201, [%r260+640];
	fma.rn.f32 	%f310, %f201, %f342, %f310;
	ld.shared.f32 	%f202, [%r260+768];
	fma.rn.f32 	%f309, %f202, %f341, %f309;
	ld.shared.f32 	%f203, [%r260+896];
	fma.rn.f32 	%f308, %f203, %f340, %f308;
	ld.shared.f32 	%f204, [%r260+1024];
	fma.rn.f32 	%f307, %f204, %f339, %f307;
	ld.shared.f32 	%f205, [%r260+1152];
	fma.rn.f32 	%f306, %f205, %f338, %f306;
	ld.shared.f32 	%f206, [%r260+1280];
	fma.rn.f32 	%f305, %f206, %f337, %f305;
	ld.shared.f32 	%f207, [%r260+1408];
	fma.rn.f32 	%f304, %f207, %f336, %f304;
	ld.shared.f32 	%f208, [%r260+1536];
	fma.rn.f32 	%f303, %f208, %f335, %f303;
	ld.shared.f32 	%f209, [%r260+1664];
	fma.rn.f32 	%f302, %f209, %f334, %f302;
	ld.shared.f32 	%f210, [%r260+1792];
	fma.rn.f32 	%f301, %f210, %f333, %f301;
	ld.shared.f32 	%f211, [%r260+1920];
	fma.rn.f32 	%f300, %f211, %f332, %f300;
	add.s32 	%r254, %r57, 8;
	mov.b32 	%r255, 1;
	// begin inline asm
	mbarrier.arrive.shared::cta.b64                             %rd112,  [%r254], %r255;    // 2. 
	// end inline asm
	add.s16 	%rs38, %rs49, 1;
	and.b16  	%rs39, %rs38, 255;
	setp.eq.s16 	%p34, %rs39, 2;
	xor.b16  	%rs40, %rs51, 2;
	selp.b16 	%rs51, %rs40, %rs51, %p34;
	selp.b16 	%rs49, 0, %rs38, %p34;
	add.f32 	%f212, %f315, %f311;
	add.f32 	%f213, %f212, %f307;
	add.f32 	%f214, %f307, %f303;
	sub.f32 	%f215, %f311, %f214;
	add.f32 	%f216, %f314, %f310;
	add.f32 	%f217, %f216, %f306;
	add.f32 	%f218, %f306, %f302;
	sub.f32 	%f219, %f310, %f218;
	add.f32 	%f220, %f313, %f309;
	add.f32 	%f221, %f220, %f305;
	add.f32 	%f222, %f305, %f301;
	sub.f32 	%f223, %f309, %f222;
	add.f32 	%f224, %f312, %f308;
	add.f32 	%f225, %f224, %f304;
	add.f32 	%f226, %f304, %f300;
	sub.f32 	%f227, %f309, %f226;
	add.f32 	%f228, %f213, %f217;
	add.f32 	%f229, %f228, %f221;
	add.f32 	%f230, %f221, %f225;
	sub.f32 	%f231, %f217, %f230;
	add.f32 	%f232, %f215, %f219;
	add.f32 	%f233, %f232, %f223;
	add.f32 	%f234, %f223, %f227;
	sub.f32 	%f235, %f219, %f234;
	add.s32 	%r261, %r292, %r289;
	shl.b32 	%r262, %r261, 1;
	add.s32 	%r263, %r262, %r33;
	mul.wide.s32 	%rd113, %r263, 4;
	add.s64 	%rd114, %rd5, %rd113;
	st.global.f32 	[%rd114], %f229;
	st.global.f32 	[%rd114+4], %f231;
	shl.b32 	%r264, %r7, 3;
	cvt.u64.u32 	%rd115, %r264;
	add.s64 	%rd116, %rd114, %rd115;
	st.global.f32 	[%rd116], %f233;
	st.global.f32 	[%rd116+4], %f235;
	add.s32 	%r292, %r292, %r3;
	setp.lt.s32 	%p35, %r292, %r7;
	@%p35 bra 	$L__BB2_44;
$L__BB2_80:
	add.s32 	%r289, %r289, %r4;
	setp.lt.s32 	%p36, %r289, %r8;
	@%p36 bra 	$L__BB2_42;
	and.b16  	%rs41, %rs51, 4;
	setp.eq.s16 	%p37, %rs41, 0;
	@%p37 bra 	$L__BB2_85;
$L__BB2_82:
	// begin inline asm
	activemask.b32 %r265;
	// end inline asm
	cvt.u64.u32 	%rd117, %r99;
	cvta.shared.u64 	%rd118, %rd117;
	add.s64 	%rd119, %rd118, 32;
	match.any.sync.b64 	%r65, %rd119, %r265;
	brev.b32 	%r268, %r65;
	bfind.shiftamt.u32 	%r269, %r268;
	// begin inline asm
	mov.u32 %r266, %laneid;
	// end inline asm
	setp.ne.s32 	%p38, %r266, %r269;
	@%p38 bra 	$L__BB2_85;
	popc.b32 	%r272, %r65;
	neg.s32 	%r271, %r272;
	// begin inline asm
	fence.sc.cta;
	// end inline asm
	cvta.shared.u64 	%rd122, %rd117;
	add.s64 	%rd120, %rd122, 32;
	// begin inline asm
	atom.add.acquire.cta.u32 %r270,[%rd120],%r271;
	// end inline asm
	setp.ne.s32 	%p39, %r270, %r272;
	@%p39 bra 	$L__BB2_85;
	// begin inline asm
	mbarrier.inval.shared.b64 [%r99];
	// end inline asm
	// begin inline asm
	mbarrier.inval.shared.b64 [%r97];
	// end inline asm
	add.s32 	%r276, %r99, 16;
	// begin inline asm
	mbarrier.inval.shared.b64 [%r276];
	// end inline asm
	add.s32 	%r277, %r99, 24;
	// begin inline asm
	mbarrier.inval.shared.b64 [%r277];
	// end inline asm
$L__BB2_85:
	ret;

}


// ===== COMPILED SASS (sm_100) =====

	.target	sm_100

	.elftype	@"ET_EXEC"


//--------------------- .note.nv.tkinfo           --------------------------
	.section	.note.nv.tkinfo,"",@"SHT_NOTE"
	.sectionflags	@"SHF_NOTE_NV_TKINFO"
	.tkinfo
        /*0018*/ 	.word	0x00000002
        /*0030*/ 	.string	""
        /*0030*/ 	.string	"ptxas"
        /*0030*/ 	.string	"Cuda compilation tools, release 13.0, V13.0.88"
        /*0030*/ 	.string	"Build cuda_13.0.r13.0/compiler.36424714_0"
        /*0030*/ 	.string	"-arch sm_100 -m 64 "



//--------------------- .note.nv.cuinfo           --------------------------
	.section	.note.nv.cuinfo,"",@"SHT_NOTE"
	.sectionflags	@"SHF_NOTE_NV_CUINFO"
        /*0018*/ 	.short	0x0002
        /*001a*/ 	.short	0x0064
        /*001c*/ 	.short	0x0082
	.zero		2


//--------------------- .nv.info                  --------------------------
	.section	.nv.info,"",@"SHT_CUDA_INFO"
	.align	4


	//----- nvinfo : EIATTR_REGCOUNT
	.align		4
        /*0000*/ 	.byte	0x04, 0x2f
        /*0002*/ 	.short	(.L_1 - .L_0)
	.align		4
.L_0:
        /*0004*/ 	.word	index@(_Z16Transform_KernelPKfPfi)
        /*0008*/ 	.word	0x0000001f


	//----- nvinfo : EIATTR_FRAME_SIZE
	.align		4
.L_1:
        /*000c*/ 	.byte	0x04, 0x11
        /*000e*/ 	.short	(.L_3 - .L_2)
	.align		4
.L_2:
        /*0010*/ 	.word	index@(_Z16Transform_KernelPKfPfi)
        /*0014*/ 	.word	0x00000000


	//----- nvinfo : EIATTR_REGCOUNT
	.align		4
.L_3:
        /*0018*/ 	.byte	0x04, 0x2f
        /*001a*/ 	.short	(.L_5 - .L_4)
	.align		4
.L_4:
        /*001c*/ 	.word	index@(_Z21winograd_2x2_3x3_BTdBPKfiiiPf)
        /*0020*/ 	.word	0x00000020


	//----- nvinfo : EIATTR_FRAME_SIZE
	.align		4
.L_5:
        /*0024*/ 	.byte	0x04, 0x11
        /*0026*/ 	.short	(.L_7 - .L_6)
	.align		4
.L_6:
        /*0028*/ 	.word	index@(_Z21winograd_2x2_3x3_BTdBPKfiiiPf)
        /*002c*/ 	.word	0x00000000


	//----- nvinfo : EIATTR_REGCOUNT
	.align		4
.L_7:
        /*0030*/ 	.byte	0x04, 0x2f
        /*0032*/ 	.short	(.L_9 - .L_8)
	.align		4
.L_8:
        /*0034*/ 	.word	index@(_Z22ElemetWise_MM_FusedAtaILi256EEvPKfS1_iiiiPKiPfi)
        /*0038*/ 	.word	0x00000076


	//----- nvinfo : EIATTR_FRAME_SIZE
	.align		4
.L_9:
        /*003c*/ 	.byte	0x04, 0x11
        /*003e*/ 	.short	(.L_11 - .L_10)
	.align		4
.L_10:
        /*0040*/ 	.word	index@(_Z22ElemetWise_MM_FusedAtaILi256EEvPKfS1_iiiiPKiPfi)
        /*0044*/ 	.word	0x00000000


	//----- nvinfo : EIATTR_MIN_STACK_SIZE
	.align		4
.L_11:
        /*0048*/ 	.byte	0x04, 0x12
        /*004a*/ 	.short	(.L_13 - .L_12)
	.align		4
.L_12:
        /*004c*/ 	.word	index@(_Z22ElemetWise_MM_FusedAtaILi256EEvPKfS1_iiiiPKiPfi)
        /*0050*/ 	.word	0x00000000


	//----- nvinfo : EIATTR_MIN_STACK_SIZE
	.align		4
.L_13:
        /*0054*/ 	.byte	0x04, 0x12
        /*0056*/ 	.short	(.L_15 - .L_14)
	.align		4
.L_14:
        /*0058*/ 	.word	index@(_Z21winograd_2x2_3x3_BTdBPKfiiiPf)
        /*005c*/ 	.word	0x00000000


	//----- nvinfo : EIATTR_MIN_STACK_SIZE
	.align		4
.L_15:
        /*0060*/ 	.byte	0x04, 0x12
        /*0062*/ 	.short	(.L_17 - .L_16)
	.align		4
.L_16:
        /*0064*/ 	.word	index@(_Z16Transform_KernelPKfPfi)
        /*0068*/ 	.word	0x00000000
.L_17:


//--------------------- .nv.compat                --------------------------
	.section	.nv.compat,"",@"SHT_CUDA_COMPAT_INFO"
	.align	4
        /*0000*/ 	.byte	0x02, 0x09, 0x00, 0x00, 0x02, 0x02, 0x01, 0x00, 0x02, 0x05, 0x05, 0x00, 0x03, 0x07, 0x01, 0x01
        /*0010*/ 	.byte	0x02, 0x03, 0x00, 0x00, 0x02, 0x06, 0x01, 0x00, 0x04, 0x0b, 0x08, 0x00, 0x09, 0x00, 0x00, 0x00
        /*0020*/ 	.byte	0x00, 0x00, 0x00, 0x00


//--------------------- .nv.info._Z22ElemetWise_MM_FusedAtaILi256EEvPKfS1_iiiiPKiPfi --------------------------
	.section	.nv.info._Z22ElemetWise_MM_FusedAtaILi256EEvPKfS1_iiiiPKiPfi,"",@"SHT_CUDA_INFO"
	.sectionflags	@""
	.align	4


	//----- nvinfo : EIATTR_CUDA_API_VERSION
	.align		4
        /*0000*/ 	.byte	0x04, 0x37
        /*0002*/ 	.short	(.L_19 - .L_18)
.L_18:
        /*0004*/ 	.word	0x00000082


	//----- nvinfo : EIATTR_KPARAM_INFO
	.align		4
.L_19:
        /*0008*/ 	.byte	0x04, 0x17
        /*000a*/ 	.short	(.L_21 - .L_20)
.L_20:
        /*000c*/ 	.word	0x00000000
        /*0010*/ 	.short	0x0008
        /*0012*/ 	.short	0x0030
        /*0014*/ 	.byte	0x00, 0xf0, 0x11, 0x00


	//----- nvinfo : EIATTR_KPARAM_INFO
	.align		4
.L_21:
        /*0018*/ 	.byte	0x04, 0x17
        /*001a*/ 	.short	(.L_23 - .L_22)
.L_22:
        /*001c*/ 	.word	0x00000000
        /*0020*/ 	.short	0x0007
        /*0022*/ 	.short	0x0028
        /*0024*/ 	.byte	0x00, 0xf5, 0x21, 0x00


	//----- nvinfo : EIATTR_KPARAM_INFO
	.align		4
.L_23:
        /*0028*/ 	.byte	0x04, 0x17
        /*002a*/ 	.short	(.L_25 - .L_24)
.L_24:
        /*002c*/ 	.word	0x00000000
        /*0030*/ 	.short	0x0006
        /*0032*/ 	.short	0x0020
        /*0034*/ 	.byte	0x00, 0xf5, 0x21, 0x00


	//----- nvinfo : EIATTR_KPARAM_INFO
	.align		4
.L_25:
        /*0038*/ 	.byte	0x04, 0x17
        /*003a*/ 	.short	(.L_27 - .L_26)
.L_26:
        /*003c*/ 	.word	0x00000000
        /*0040*/ 	.short	0x0005
        /*0042*/ 	.short	0x001c
        /*0044*/ 	.byte	0x00, 0xf0, 0x11, 0x00


	//----- nvinfo : EIATTR_KPARAM_INFO
	.align		4
.L_27:
        /*0048*/ 	.byte	0x04, 0x17
        /*004a*/ 	.short	(.L_29 - .L_28)
.L_28:
        /*004c*/ 	.word	0x00000000
        /*0050*/ 	.short	0x0004
        /*0052*/ 	.short	0x0018
        /*0054*/ 	.byte	0x00, 0xf0, 0x11, 0x00


	//----- nvinfo : EIATTR_KPARAM_INFO
	.align		4
.L_29:
        /*0058*/ 	.byte	0x04, 0x17
        /*005a*/ 	.short	(.L_31 - .L_30)
.L_30:
        /*005c*/ 	.word	0x00000000
        /*0060*/ 	.short	0x0003
        /*0062*/ 	.short	0x0014
        /*0064*/ 	.byte	0x00, 0xf0, 0x11, 0x00


	//----- nvinfo : EIATTR_KPARAM_INFO
	.align		4
.L_31:
        /*0068*/ 	.byte	0x04, 0x17
        /*006a*/ 	.short	(.L_33 - .L_32)
.L_32:
        /*006c*/ 	.word	0x00000000
        /*0070*/ 	.short	0x0002
        /*0072*/ 	.short	0x0010
        /*0074*/ 	.byte	0x00, 0xf0, 0x11, 0x00


	//----- nvinfo : EIATTR_KPARAM_INFO
	.align		4
.L_33:
        /*0078*/ 	.byte	0x04, 0x17
        /*007a*/ 	.short	(.L_35 - .L_34)
.L_34:
        /*007c*/ 	.word	0x00000000
        /*0080*/ 	.short	0x0001
        /*0082*/ 	.short	0x0008
        /*0084*/ 	.byte	0x00, 0xf5, 0x21, 0x00


	//----- nvinfo : EIATTR_KPARAM_INFO
	.align		4
.L_35:
        /*0088*/ 	.byte	0x04, 0x17
        /*008a*/ 	.short	(.L_37 - .L_36)
.L_36:
        /*008c*/ 	.word	0x00000000
        /*0090*/ 	.short	0x0000
        /*0092*/ 	.short	0x0000
        /*0094*/ 	.byte	0x00, 0xf5, 0x21, 0x00


	//----- nvinfo : EIATTR_SPARSE_MMA_MASK
	.align		4
.L_37:
        /*0098*/ 	.byte	0x03, 0x50
        /*009a*/ 	.short	0x0000


	//----- nvinfo : EIATTR_MAXREG_COUNT
	.align		4
        /*009c*/ 	.byte	0x03, 0x1b
        /*009e*/ 	.short	0x0080


	//----- nvinfo : EIATTR_NUM_BARRIERS
	.align		4
        /*00a0*/ 	.byte	0x02, 0x4c
        /*00a2*/ 	.byte	0x01
	.zero		1


	//----- nvinfo : EIATTR_MERCURY_ISA_VERSION
	.align		4
        /*00a4*/ 	.byte	0x03, 0x5f
        /*00a6*/ 	.short	0x0101


	//----- nvinfo : EIATTR_COOP_GROUP_MASK_REGIDS
	.align		4
        /*00a8*/ 	.byte	0x04, 0x29
        /*00aa*/ 	.short	(.L_39 - .L_38)


	//   ....[0]....
.L_38:
        /*00ac*/ 	.word	0xffffffff


	//   ....[1]....
        /*00b0*/ 	.word	0x05000005


	//----- nvinfo : EIATTR_COOP_GROUP_INSTR_OFFSETS
	.align		4
.L_39:
        /*00b4*/ 	.byte	0x04, 0x28
        /*00b6*/ 	.short	(.L_41 - .L_40)


	//   ....[0]....
.L_40:
        /*00b8*/ 	.word	0x00000380


	//   ....[1]....
        /*00bc*/ 	.word	0x00003010


	//----- nvinfo : EIATTR_VRC_CTA_INIT_COUNT
	.align		4
.L_41:
        /*00c0*/ 	.byte	0x02, 0x4a
	.zero		1
	.zero		1


	//----- nvinfo : EIATTR_MBARRIER_INSTR_OFFSETS
	.align		4
        /*00c4*/ 	.byte	0x04, 0x39
        /*00c6*/ 	.short	(.L_43 - .L_42)


	//   ....[0]....
.L_42:
        /*00c8*/ 	.word	0x00000310
        /*00cc*/ 	.word	0x000000ff
        /*00d0*/ 	.word	0x00000008
        /*00d4*/ 	.short	0x0100
        /*00d6*/ 	.byte	0x08
	.zero		1


	//   ....[1]....
        /*00d8*/ 	.word	0x00000320
        /*00dc*/ 	.word	0x000000ff
        /*00e0*/ 	.word	0x00000000
        /*00e4*/ 	.short	0x0100
        /*00e6*/ 	.byte	0x08
	.zero		1


	//   ....[2]....
        /*00e8*/ 	.word	0x00000330
        /*00ec*/ 	.word	0x000000ff
        /*00f0*/ 	.word	0x00000018
        /*00f4*/ 	.short	0x0100
        /*00f6*/ 	.byte	0x08
	.zero		1


	//   ....[3]....
        /*00f8*/ 	.word	0x00000340
        /*00fc*/ 	.word	0x000000ff
        /*0100*/ 	.word	0x00000010
        /*0104*/ 	.short	0x0100
        /*0106*/ 	.byte	0x08
	.zero		1


	//   ....[4]....
        /*0108*/ 	.word	0x00000420
        /*010c*/ 	.word	0x000000ff
        /*0110*/ 	.word	0x00000008
        /*0114*/ 	.short	0x010a
        /*0116*/ 	.byte	0x07
	.zero		1


	//   ....[5]....
        /*0118*/ 	.word	0x000005e0
        /*011c*/ 	.word	0x000000ff
        /*0120*/ 	.word	0x00000008
        /*0124*/ 	.short	0x010a
        /*0126*/ 	.byte	0x07
	.zero		1


	//   ....[6]....
        /*0128*/ 	.word	0x00001970
        /*012c*/ 	.word	0x000000ff
        /*0130*/ 	.word	0x00000000
        /*0134*/ 	.short	0x0107
        /*0136*/ 	.byte	0x07
	.zero		1


	//   ....[7]....
        /*0138*/ 	.word	0x000019d0
        /*013c*/ 	.word	0x000000ff
        /*0140*/ 	.word	0x00000000
        /*0144*/ 	.short	0x0101
        /*0146*/ 	.byte	0x07
	.zero		1


	//   ....[8]....
        /*0148*/ 	.word	0x00002000
        /*014c*/ 	.word	0x000000ff
        /*0150*/ 	.word	0x00000008
        /*0154*/ 	.short	0x010a
        /*0156*/ 	.byte	0x06
	.zero		1


	//   ....[9]....
        /*0158*/ 	.word	0x00002180
        /*015c*/ 	.word	0x000000ff
        /*0160*/ 	.word	0x00000008
        /*0164*/ 	.short	0x010a
        /*0166*/ 	.byte	0x06
	.zero		1


	//   ....[10]....
        /*0168*/ 	.word	0x00002360
        /*016c*/ 	.word	0x000000ff
        /*0170*/ 	.word	0x00000000
        /*0174*/ 	.short	0x0107
        /*0176*/ 	.byte	0x06
	.zero		1


	//   ....[11]....
        /*0178*/ 	.word	0x000023a0
        /*017c*/ 	.word	0x000000ff
        /*0180*/ 	.word	0x00000000
        /*0184*/ 	.short	0x0101
        /*0186*/ 	.byte	0x06
	.zero		1


	//   ....[12]....
        /*0188*/ 	.word	0x000024c0
        /*018c*/ 	.word	0x00000073
        /*0190*/ 	.word	0x00000000
        /*0194*/ 	.short	0x010a
        /*0196*/ 	.byte	0xff
	.zero		1


	//   ....[13]....
        /*0198*/ 	.word	0x00002640
        /*019c*/ 	.word	0x00000073
        /*01a0*/ 	.word	0x00000000
        /*01a4*/ 	.short	0x010a
        /*01a6*/ 	.byte	0xff
	.zero		1


	//   ....[14]....
        /*01a8*/ 	.word	0x000026d0
        /*01ac*/ 	.word	0x00000073
        /*01b0*/ 	.word	0x00000008
        /*01b4*/ 	.short	0x0101
        /*01b6*/ 	.byte	0xff
	.zero		1


	//   ....[15]....
        /*01b8*/ 	.word	0x000028b0
        /*01bc*/ 	.word	0x00000016
        /*01c0*/ 	.word	0x00000000
        /*01c4*/ 	.short	0x010a
        /*01c6*/ 	.byte	0xff
	.zero		1


	//   ....[16]....
        /*01c8*/ 	.word	0x00002a30
        /*01cc*/ 	.word	0x00000016
        /*01d0*/ 	.word	0x00000000
        /*01d4*/ 	.short	0x010a
        /*01d6*/ 	.byte	0xff
	.zero		1


	//   ....[17]....
        /*01d8*/ 	.word	0x00002c90
        /*01dc*/ 	.word	0x00000016
        /*01e0*/ 	.word	0x00000008
        /*01e4*/ 	.short	0x0101
        /*01e6*/ 	.byte	0xff
	.zero		1


	//   ....[18]....
        /*01e8*/ 	.word	0x00003130
        /*01ec*/ 	.word	0x000000ff
        /*01f0*/ 	.word	0x00000000
        /*01f4*/ 	.short	0x0108
        /*01f6*/ 	.byte	0x07
	.zero		1


	//   ....[19]....
        /*01f8*/ 	.word	0x00003140
        /*01fc*/ 	.word	0x000000ff
        /*0200*/ 	.word	0x00000008
        /*0204*/ 	.short	0x0108
        /*0206*/ 	.byte	0x07
	.zero		1


	//   ....[20]....
        /*0208*/ 	.word	0x00003150
        /*020c*/ 	.word	0x000000ff
        /*0210*/ 	.word	0x00000010
        /*0214*/ 	.short	0x0108
        /*0216*/ 	.byte	0x07
	.zero		1


	//   ....[21]....
        /*0218*/ 	.word	0x00003160
        /*021c*/ 	.word	0x000000ff
        /*0220*/ 	.word	0x00000018
        /*0224*/ 	.short	0x0108
        /*0226*/ 	.byte	0x07
	.zero		1


	//----- nvinfo : EIATTR_NUM_MBARRIERS
	.align		4
.L_43:
        /*0228*/ 	.byte	0x03, 0x38
        /*022a*/ 	.short	0x0004


	//----- nvinfo : EIATTR_EXIT_INSTR_OFFSETS
	.align		4
        /*022c*/ 	.byte	0x04, 0x1c
        /*022e*/ 	.short	(.L_45 - .L_44)


	//   ....[0]....
.L_44:
        /*0230*/ 	.word	0x00002f70


	//   ....[1]....
        /*0234*/ 	.word	0x00003050


	//   ....[2]....
        /*0238*/ 	.word	0x00003120


	//   ....[3]....
        /*023c*/ 	.word	0x00003170


	//----- nvinfo : EIATTR_MAX_THREADS
	.align		4
.L_45:
        /*0240*/ 	.byte	0x04, 0x05
        /*0242*/ 	.short	(.L_47 - .L_46)
.L_46:
        /*0244*/ 	.word	0x00000200
        /*0248*/ 	.word	0x00000001
        /*024c*/ 	.word	0x00000001


	//----- nvinfo : EIATTR_CRS_STACK_SIZE
	.align		4
.L_47:
        /*0250*/ 	.byte	0x04, 0x1e
        /*0252*/ 	.short	(.L_49 - .L_48)
.L_48:
        /*0254*/ 	.word	0x00000000


	//----- nvinfo : EIATTR_CBANK_PARAM_SIZE
	.align		4
.L_49:
        /*0258*/ 	.byte	0x03, 0x19
        /*025a*/ 	.short	0x0034


	//----- nvinfo : EIATTR_PARAM_CBANK
	.align		4
        /*025c*/ 	.byte	0x04, 0x0a
        /*025e*/ 	.short	(.L_51 - .L_50)
	.align		4
.L_50:
        /*0260*/ 	.word	index@(.nv.constant0._Z22ElemetWise_MM_FusedAtaILi256EEvPKfS1_iiiiPKiPfi)
        /*0264*/ 	.short	0x0380
        /*0266*/ 	.short	0x0034


	//----- nvinfo : EIATTR_SW_WAR
	.align		4
.L_51:
        /*0268*/ 	.byte	0x04, 0x36
        /*026a*/ 	.short	(.L_53 - .L_52)
.L_52:
        /*026c*/ 	.word	0x00000008
.L_53:


//--------------------- .nv.info._Z21winograd_2x2_3x3_BTdBPKfiiiPf --------------------------
	.section	.nv.info._Z21winograd_2x2_3x3_BTdBPKfiiiPf,"",@"SHT_CUDA_INFO"
	.sectionflags	@""
	.align	4


	//----- nvinfo : EIATTR_CUDA_API_VERSION
	.align		4
        /*0000*/ 	.byte	0x04, 0x37
        /*0002*/ 	.short	(.L_55 - .L_54)
.L_54:
        /*0004*/ 	.word	0x00000082


	//----- nvinfo : EIATTR_KPARAM_INFO
	.align		4
.L_55:
        /*0008*/ 	.byte	0x04, 0x17
        /*000a*/ 	.short	(.L_57 - .L_56)
.L_56:
        /*000c*/ 	.word	0x00000000
        /*0010*/ 	.short	0x0004
        /*0012*/ 	.short	0x0018
        /*0014*/ 	.byte	0x00, 0xf5, 0x21, 0x00


	//----- nvinfo : EIATTR_KPARAM_INFO
	.align		4
.L_57:
        /*0018*/ 	.byte	0x04, 0x17
        /*001a*/ 	.short	(.L_59 - .L_58)
.L_58:
        /*001c*/ 	.word	0x00000000
        /*0020*/ 	.short	0x0003
        /*0022*/ 	.short	0x0010
        /*0024*/ 	.byte	0x00, 0xf0, 0x11, 0x00


	//----- nvinfo : EIATTR_KPARAM_INFO
	.align		4
.L_59:
        /*0028*/ 	.byte	0x04, 0x17
        /*002a*/ 	.short	(.L_61 - .L_60)
.L_60:
        /*002c*/ 	.word	0x00000000
        /*0030*/ 	.short	0x0002
        /*0032*/ 	.short	0x000c
        /*0034*/ 	.byte	0x00, 0xf0, 0x11, 0x00


	//----- nvinfo : EIATTR_KPARAM_INFO
	.align		4
.L_61:
        /*0038*/ 	.byte	0x04, 0x17
        /*003a*/ 	.short	(.L_63 - .L_62)
.L_62:
        /*003c*/ 	.word	0x00000000
        /*0040*/ 	.short	0x0001
        /*0042*/ 	.short	0x0008
        /*0044*/ 	.byte	0x00, 0xf0, 0x11, 0x00


	//----- nvinfo : EIATTR_KPARAM_INFO
	.align		4
.L_63:
        /*0048*/ 	.byte	0x04, 0x17
        /*004a*/ 	.short	(.L_65 - .L_64)
.L_64:
        /*004c*/ 	.word	0x00000000
        /*0050*/ 	.short	0x0000
        /*0052*/ 	.short	0x0000
        /*0054*/ 	.byte	0x00, 0xf5, 0x21, 0x00


	//----- nvinfo : EIATTR_SPARSE_MMA_MASK
	.align		4
.L_65:
        /*0058*/ 	.byte	0x03, 0x50
        /*005a*/ 	.short	0x0000


	//----- nvinfo : EIATTR_MAXREG_COUNT
	.align		4
        /*005c*/ 	.byte	0x03, 0x1b
        /*005e*/ 	.short	0x00ff


	//----- nvinfo : EIATTR_MERCURY_ISA_VERSION
	.align		4
        /*0060*/ 	.byte	0x03, 0x5f
        /*0062*/ 	.short	0x0101


	//----- nvinfo : EIATTR_VRC_CTA_INIT_COUNT
	.align		4
        /*0064*/ 	.byte	0x02, 0x4a
	.zero		1
	.zero		1


	//----- nvinfo : EIATTR_EXIT_INSTR_OFFSETS
	.align		4
        /*0068*/ 	.byte	0x04, 0x1c
        /*006a*/ 	.short	(.L_67 - .L_66)


	//   ....[0]....
.L_66:
        /*006c*/ 	.word	0x000000b0


	//   ....[1]....
        /*0070*/ 	.word	0x000007f0


	//----- nvinfo : EIATTR_CRS_STACK_SIZE
	.align		4
.L_67:
        /*0074*/ 	.byte	0x04, 0x1e
        /*0076*/ 	.short	(.L_69 - .L_68)
.L_68:
        /*0078*/ 	.word	0x00000000


	//----- nvinfo : EIATTR_CBANK_PARAM_SIZE
	.align		4
.L_69:
        /*007c*/ 	.byte	0x03, 0x19
        /*007e*/ 	.short	0x0020


	//----- nvinfo : EIATTR_PARAM_CBANK
	.align		4
        /*0080*/ 	.byte	0x04, 0x0a
        /*0082*/ 	.short	(.L_71 - .L_70)
	.align		4
.L_70:
        /*0084*/ 	.word	index@(.nv.constant0._Z21winograd_2x2_3x3_BTdBPKfiiiPf)
        /*0088*/ 	.short	0x0380
        /*008a*/ 	.short	0x0020


	//----- nvinfo : EIATTR_SW_WAR
	.align		4
.L_71:
        /*008c*/ 	.byte	0x04, 0x36
        /*008e*/ 	.short	(.L_73 - .L_72)
.L_72:
        /*0090*/ 	.word	0x00000008
.L_73:


//--------------------- .nv.info._Z16Transform_KernelPKfPfi --------------------------
	.section	.nv.info._Z16Transform_KernelPKfPfi,"",@"SHT_CUDA_INFO"
	.sectionflags	@""
	.align	4


	//----- nvinfo : EIATTR_CUDA_API_VERSION
	.align		4
        /*0000*/ 	.byte	0x04, 0x37
        /*0002*/ 	.short	(.L_75 - .L_74)
.L_74:
        /*0004*/ 	.word	0x00000082


	//----- nvinfo : EIATTR_KPARAM_INFO
	.align		4
.L_75:
        /*0008*/ 	.byte	0x04, 0x17
        /*000a*/ 	.short	(.L_77 - .L_76)
.L_76:
        /*000c*/ 	.word	0x00000000
        /*0010*/ 	.short	0x0002
        /*0012*/ 	.short	0x0010
        /*0014*/ 	.byte	0x00, 0xf0, 0x11, 0x00


	//----- nvinfo : EIATTR_KPARAM_INFO
	.align		4
.L_77:
        /*0018*/ 	.byte	0x04, 0x17
        /*001a*/ 	.short	(.L_79 - .L_78)
.L_78:
        /*001c*/ 	.word	0x00000000
        /*0020*/ 	.short	0x0001
        /*0022*/ 	.short	0x0008
        /*0024*/ 	.byte	0x00, 0xf5, 0x21, 0x00


	//----- nvinfo : EIATTR_KPARAM_INFO
	.align		4
.L_79:
        /*0028*/ 	.byte	0x04, 0x17
        /*002a*/ 	.short	(.L_81 - .L_80)
.L_80:
        /*002c*/ 	.word	0x00000000
        /*0030*/ 	.short	0x0000
        /*0032*/ 	.short	0x0000
        /*0034*/ 	.byte	0x00, 0xf5, 0x21, 0x00


	//----- nvinfo : EIATTR_SPARSE_MMA_MASK
	.align		4
.L_81:
        /*0038*/ 	.byte	0x03, 0x50
        /*003a*/ 	.short	0x0000


	//----- nvinfo : EIATTR_MAXREG_COUNT
	.align		4
        /*003c*/ 	.byte	0x03, 0x1b
        /*003e*/ 	.short	0x00ff


	//----- nvinfo : EIATTR_NUM_BARRIERS
	.align		4
        /*0040*/ 	.byte	0x02, 0x4c
        /*0042*/ 	.byte	0x01
	.zero		1


	//----- nvinfo : EIATTR_MERCURY_ISA_VERSION
	.align		4
        /*0044*/ 	.byte	0x03, 0x5f
        /*0046*/ 	.short	0x0101


	//----- nvinfo : EIATTR_COOP_GROUP_MASK_REGIDS
	.align		4
        /*0048*/ 	.byte	0x04, 0x29
        /*004a*/ 	.short	(.L_83 - .L_82)


	//   ....[0]....
.L_82:
        /*004c*/ 	.word	0xffffffff


	//----- nvinfo : EIATTR_COOP_GROUP_INSTR_OFFSETS
	.align		4
.L_83:
        /*0050*/ 	.byte	0x04, 0x28
        /*0052*/ 	.short	(.L_85 - .L_84)


	//   ....[0]....
.L_84:
        /*0054*/ 	.word	0x00000460


	//----- nvinfo : EIATTR_VRC_CTA_INIT_COUNT
	.align		4
.L_85:
        /*0058*/ 	.byte	0x02, 0x4a
	.zero		1
	.zero		1


	//----- nvinfo : EIATTR_EXIT_INSTR_OFFSETS
	.align		4
        /*005c*/ 	.byte	0x04, 0x1c
        /*005e*/ 	.short	(.L_87 - .L_86)


	//   ....[0]....
.L_86:
        /*0060*/ 	.word	0x00000190


	//   ....[1]....
        /*0064*/ 	.word	0x00000710


	//----- nvinfo : EIATTR_CRS_STACK_SIZE
	.align		4
.L_87:
        /*0068*/ 	.byte	0x04, 0x1e
        /*006a*/ 	.short	(.L_89 - .L_88)
.L_88:
        /*006c*/ 	.word	0x00000000


	//----- nvinfo : EIATTR_CBANK_PARAM_SIZE
	.align		4
.L_89:
        /*0070*/ 	.byte	0x03, 0x19
        /*0072*/ 	.short	0x0014


	//----- nvinfo : EIATTR_PARAM_CBANK
	.align		4
        /*0074*/ 	.byte	0x04, 0x0a
        /*0076*/ 	.short	(.L_91 - .L_90)
	.align		4
.L_90:
        /*0078*/ 	.word	index@(.nv.constant0._Z16Transform_KernelPKfPfi)
        /*007c*/ 	.short	0x0380
        /*007e*/ 	.short	0x0014


	//----- nvinfo : EIATTR_SW_WAR
	.align		4
.L_91:
        /*0080*/ 	.byte	0x04, 0x36
        /*0082*/ 	.short	(.L_93 - .L_92)
.L_92:
        /*0084*/ 	.word	0x00000008
.L_93:


//--------------------- .nv.callgraph             --------------------------
	.section	.nv.callgraph,"",@"SHT_CUDA_CALLGRAPH"
	.align	4
	.sectionentsize	8
	.align		4
        /*0000*/ 	.word	0x00000000
	.align		4
        /*0004*/ 	.word	0xffffffff
	.align		4
        /*0008*/ 	.word	0x00000000
	.align		4
        /*000c*/ 	.word	0xfffffffe
	.align		4
        /*0010*/ 	.word	0x00000000
	.align		4
        /*0014*/ 	.word	0xfffffffd
	.align		4
        /*0018*/ 	.word	0x00000000
	.align		4
        /*001c*/ 	.word	0xfffffffc


//--------------------- .text._Z22ElemetWise_MM_FusedAtaILi256EEvPKfS1_iiiiPKiPfi --------------------------
	.section	.text._Z22ElemetWise_MM_FusedAtaILi256EEvPKfS1_iiiiPKiPfi,"ax",@progbits
	.align	128
        .global         _Z22ElemetWise_MM_FusedAtaILi256EEvPKfS1_iiiiPKiPfi
        .type           _Z22ElemetWise_MM_FusedAtaILi256EEvPKfS1_iiiiPKiPfi,@function
        .size           _Z22ElemetWise_MM_FusedAtaILi256EEvPKfS1_iiiiPKiPfi,(.L_x_38 - _Z22ElemetWise_MM_FusedAtaILi256EEvPKfS1_iiiiPKiPfi)
        .other          _Z22ElemetWise_MM_FusedAtaILi256EEvPKfS1_iiiiPKiPfi,@"STO_CUDA_ENTRY STV_DEFAULT"
_Z22ElemetWise_MM_FusedAtaILi256EEvPKfS1_iiiiPKiPfi:
.text._Z22ElemetWise_MM_FusedAtaILi256EEvPKfS1_iiiiPKiPfi:
[----:B------:R-:W-:Y:S01]  /*0000*/  LDC R1, c[0x0][0x37c] ;  /* 0x0000df00ff017b82 */ /* 0x000fe20000000800 */
[----:B------:R-:W0:Y:S07]  /*0010*/  S2R R2, SR_TID.Y ;  /* 0x0000000000027919 */ /* 0x000e2e0000002200 */
[----:B------:R-:W1:Y:S01]  /*0020*/  LDC R0, c[0x0][0x360] ;  /* 0x0000d800ff007b82 */ /* 0x000e620000000800 */
[----:B------:R-:W2:Y:S01]  /*0030*/  LDCU UR4, c[0x0][0x3b0] ;  /* 0x00007600ff0477ac */ /* 0x000ea20008000800 */
[----:B------:R-:W-:Y:S01]  /*0040*/  IMAD.MOV.U32 R54, RZ, RZ, RZ ;  /* 0x000000ffff367224 */ /* 0x000fe200078e00ff */
[----:B------:R-:W0:Y:S01]  /*0050*/  S2R R3, SR_TID.Z ;  /* 0x0000000000037919 */ /* 0x000e220000002300 */
[----:B------:R-:W3:Y:S01]  /*0060*/  LDCU.64 UR10, c[0x0][0x358] ;  /* 0x00006b00ff0a77ac */ /* 0x000ee20008000a00 */
[----:B------:R-:W4:Y:S03]  /*0070*/  S2R R7, SR_TID.X ;  /* 0x0000000000077919 */ /* 0x000f260000002100 */
[----:B------:R-:W0:Y:S08]  /*0080*/  LDC R85, c[0x0][0x364] ;  /* 0x0000d900ff557b82 */ /* 0x000e300000000800 */
[----:B------:R-:W0:Y:S01]  /*0090*/  S2UR UR12, SR_CTAID.X ;  /* 0x00000000000c79c3 */ /* 0x000e220000002500 */
[----:B--2---:R-:W-:Y:S01]  /*00a0*/  UISETP.GE.AND UP0, UPT, UR4, 0x1, UPT ;  /* 0x000000010400788c */ /* 0x004fe2000bf06270 */
[----:B0-----:R-:W-:-:S04]  /*00b0*/  IMAD R3, R3, R85, R2 ;  /* 0x0000005503037224 */ /* 0x001fc800078e0202 */
[----:B-1----:R-:W-:-:S04]  /*00c0*/  IMAD R58, R3, R0, RZ ;  /* 0x00000000033a7224 */ /* 0x002fc800078e02ff */
[----:B----4-:R-:W-:Y:S01]  /*00d0*/  IMAD.IADD R56, R58, 0x1, R7 ;  /* 0x000000013a387824 */ /* 0x010fe200078e0207 */
[----:B---3--:R-:W-:Y:S06]  /*00e0*/  BRA.U !UP0, `(.L_x_0) ;  /* 0x0000000108387547 */ /* 0x008fec000b800000 */
[----:B------:R-:W0:Y:S01]  /*00f0*/  LDC R6, c[0x0][0x3b0] ;  /* 0x0000ec00ff067b82 */ /* 0x000e220000000800 */
[----:B------:R-:W1:Y:S01]  /*0100*/  LDCU UR4, c[0x0][0x390] ;  /* 0x00007200ff0477ac */ /* 0x000e620008000800 */
[----:B------:R-:W-:Y:S01]  /*0110*/  HFMA2 R54, -RZ, RZ, 0, 0 ;  /* 0x00000000ff367431 */ /* 0x000fe200000001ff */
[----:B------:R-:W2:Y:S05]  /*0120*/  LDCU UR5, c[0x0][0x3b0] ;  /* 0x00007600ff0577ac */ /* 0x000eaa0008000800 */
[----:B------:R-:W3:Y:S01]  /*0130*/  LDC.64 R4, c[0x0][0x3a0] ;  /* 0x0000e800ff047b82 */ /* 0x000ee20000000a00 */
[----:B-1----:R-:W-:-:S12]  /*0140*/  UIMAD UR4, UR12, UR4, URZ ;  /* 0x000000040c0472a4 */ /* 0x002fd8000f8e02ff */
.L_x_1:
[----:B---3--:R-:W-:-:S06]  /*0150*/  IMAD.WIDE.U32 R2, R54, 0x4, R4 ;  /* 0x0000000436027825 */ /* 0x008fcc00078e0004 */
[----:B------:R-:W3:Y:S02]  /*0160*/  LDG.E R2, desc[UR10][R2.64] ;  /* 0x0000000a02027981 */ /* 0x000ee4000c1e1900 */
[----:B---3--:R-:W-:-:S13]  /*0170*/  ISETP.GE.AND P0, PT, R2, UR4, PT ;  /* 0x0000000402007c0c */ /* 0x008fda000bf06270 */
[----:B------:R-:W-:Y:S05]  /*0180*/  @P0 BRA `(.L_x_0) ;  /* 0x0000000000100947 */ /* 0x000fea0003800000 */
[----:B------:R-:W-:-:S05]  /*0190*/  VIADD R54, R54, 0x1 ;  /* 0x0000000136367836 */ /* 0x000fca0000000000 */
[----:B--2---:R-:W-:-:S13]  /*01a0*/  ISETP.NE.AND P0, PT, R54, UR5, PT ;  /* 0x0000000536007c0c */ /* 0x004fda000bf05270 */
[----:B------:R-:W-:Y:S05]  /*01b0*/  @P0 BRA `(.L_x_1) ;  /* 0xfffffffc00e40947 */ /* 0x000fea000383ffff */
[----:B0-----:R-:W-:-:S07]  /*01c0*/  IMAD.MOV.U32 R54, RZ, RZ, R6 ;  /* 0x000000ffff367224 */ /* 0x001fce00078e0006 */
.L_x_0:
[----:B------:R-:W-:Y:S01]  /*01d0*/  LOP3.LUT P0, R58, R58, RZ, R7, 0xfa, !PT ;  /* 0x000000ff3a3a7212 */ /* 0x000fe2000780fa07 */
[----:B------:R-:W-:-:S12]  /*01e0*/  BSSY.RECONVERGENT B0, `(.L_x_2) ;  /* 0x0000019000007945 */ /* 0x000fd80003800200 */
[----:B------:R-:W-:Y:S05]  /*01f0*/  @P0 BRA `(.L_x_3) ;  /* 0x00000000005c0947 */ /* 0x000fea0003800000 */
[----:B------:R-:W1:Y:S01]  /*0200*/  LDC R5, c[0x0][0x368] ;  /* 0x0000da00ff057b82 */ /* 0x000e620000000800 */
[----:B------:R-:W-:Y:S01]  /*0210*/  IMAD R2, R0, R85, RZ ;  /* 0x0000005500027224 */ /* 0x000fe200078e02ff */
[----:B------:R-:W-:Y:S02]  /*0220*/  UMOV UR4, 0x400 ;  /* 0x0000040000047882 */ /* 0x000fe40000000000 */
[----:B------:R-:W-:-:S04]  /*0230*/  UIADD3 UR4, UPT, UPT, UR4, 0x8000, URZ ;  /* 0x0000800004047890 */ /* 0x000fc8000fffe0ff */
[----:B------:R-:W3:Y:S08]  /*0240*/  S2UR UR8, SR_CgaCtaId ;  /* 0x00000000000879c3 */ /* 0x000ef00000008800 */
[----:B------:R-:W2:Y:S01]  /*0250*/  S2UR UR9, SR_SWINHI ;  /* 0x00000000000979c3 */ /* 0x000ea20000002f00 */
[----:B-1----:R-:W-:-:S05]  /*0260*/  IMAD R5, R2, R5, RZ ;  /* 0x0000000502057224 */ /* 0x002fca00078e02ff */
[----:B------:R-:W-:Y:S01]  /*0270*/  R2UR UR6, R5 ;  /* 0x00000000050672ca */ /* 0x000fe200000e0000 */
[----:B---3--:R-:W-:-:S07]  /*0280*/  ULEA UR8, UR8, UR4, 0x18 ;  /* 0x0000000408087291 */ /* 0x008fce000f8ec0ff */
[----:B------:R-:W-:Y:S01]  /*0290*/  UMOV UR4, UR8 ;  /* 0x0000000800047c82 */ /* 0x000fe20008000000 */
[----:B--2---:R-:W-:-:S04]  /*02a0*/  UMOV UR5, UR9 ;  /* 0x0000000900057c82 */ /* 0x004fc80008000000 */
[----:B------:R-:W-:-:S04]  /*02b0*/  UIADD3 UR6, UPT, UPT, -UR6, 0x100000, URZ ;  /* 0x0010000006067890 */ /* 0x000fc8000fffe1ff */
[----:B------:R-:W-:Y:S02]  /*02c0*/  USHF.L.U32 UR7, UR6, 0xb, URZ ;  /* 0x0000000b06077899 */ /* 0x000fe400080006ff */
[----:B------:R-:W-:Y:S01]  /*02d0*/  USHF.L.U32 UR6, UR6, 0x1, URZ ;  /* 0x0000000106067899 */ /* 0x000fe200080006ff */
[----:B------:R-:W-:Y:S01]  /*02e0*/  MOV R2, UR4 ;  /* 0x0000000400027c02 */ /* 0x000fe20008000f00 */
[----:B------:R-:W-:Y:S01]  /*02f0*/  IMAD.U32 R3, RZ, RZ, UR5 ;  /* 0x00000005ff037e24 */ /* 0x000fe2000f8e00ff */
[----:B------:R-:W1:Y:S09]  /*0300*/  FENCE.VIEW.ASYNC.S ;  /* 0x00000000000073c6 */ /* 0x000e720000000000 */
[----:B-1----:R1:W2:Y:S01]  /*0310*/  SYNCS.EXCH.64 URZ, [UR8+0x8], UR6 ;  /* 0x0000080608ff75b2 */ /* 0x0022a20008000100 */
[----:B------:R1:W2:Y:S01]  /*0320*/  SYNCS.EXCH.64 URZ, [UR8], UR6 ;  /* 0x0000000608ff75b2 */ /* 0x0002a20008000100 */
[----:B------:R1:W2:Y:S01]  /*0330*/  SYNCS.EXCH.64 URZ, [UR8+0x18], UR6 ;  /* 0x0000180608ff75b2 */ /* 0x0002a20008000100 */
[----:B------:R1:W2:Y:S02]  /*0340*/  SYNCS.EXCH.64 URZ, [UR8+0x10], UR6 ;  /* 0x0000100608ff75b2 */ /* 0x0002a40008000100 */
[----:B--2---:R1:W-:Y:S01]  /*0350*/  ST.E.STRONG.SM desc[UR10][R2.64+0x20], R5 ;  /* 0x0000200502007985 */ /* 0x0043e2000c10b90a */
[----:B------:R-:W-:Y:S01]  /*0360*/  NOP ;  /* 0x0000000000007918 */ /* 0x000fe20000000000 */
.L_x_3:
[----:B-12---:R-:W-:Y:S05]  /*0370*/  BSYNC.RECONVERGENT B0 ;  /* 0x0000000000007941 */ /* 0x006fea0003800200 */
.L_x_2:
[----:B------:R-:W-:Y:S01]  /*0380*/  BAR.SYNC.DEFER_BLOCKING 0x0 ;  /* 0x0000000000007b1d */ /* 0x000fe20000010000 */
[----:B------:R-:W-:-:S07]  /*0390*/  CS2R R2, SR_GLOBALTIMERLO ;  /* 0x0000000000027805 */ /* 0x000fce0000015200 */
[----:B------:R-:W1:Y:S01]  /*03a0*/  S2UR UR5, SR_CgaCtaId ;  /* 0x00000000000579c3 */ /* 0x000e620000008800 */
[----:B------:R-:W-:Y:S01]  /*03b0*/  UMOV UR4, 0x400 ;  /* 0x0000040000047882 */ /* 0x000fe20000000000 */
[----:B0-----:R-:W-:Y:S01]  /*03c0*/  IMAD.MOV.U32 R6, RZ, RZ, 0x1 ;  /* 0x00000001ff067424 */ /* 0x001fe200078e00ff */
[----:B------:R-:W-:-:S04]  /*03d0*/  UIADD3 UR4, UPT, UPT, UR4, 0x8000, URZ ;  /* 0x0000800004047890 */ /* 0x000fc8000fffe0ff */
[----:B------:R-:W-:Y:S01]  /*03e0*/  SHF.L.U32 R6, R6, 0x1f, RZ ;  /* 0x0000001f06067819 */ /* 0x000fe200000006ff */
[----:B------:R-:W0:Y:S01]  /*03f0*/  LDC R4, c[0x0][0x39c] ;  /* 0x0000e700ff047b82 */ /* 0x000e220000000800 */
[----:B-1----:R-:W-:Y:S01]  /*0400*/  ULEA UR7, UR5, UR4, 0x18 ;  /* 0x0000000405077291 */ /* 0x002fe2000f8ec0ff */
[----:B0-----:R-:W-:-:S08]  /*0410*/  IADD3 R4, PT, PT, R4, 0x3, RZ ;  /* 0x0000000304047810 */ /* 0x001fd00007ffe0ff */
[----:B------:R-:W0:Y:S01]  /*0420*/  SYNCS.PHASECHK.TRANS64.TRYWAIT P0, [UR7+0x8], R6 ;  /* 0x00000806ff0075a7 */ /* 0x000e220008001107 */
[----:B------:R-:W-:-:S04]  /*0430*/  SHF.R.S32.HI R5, RZ, 0x1f, R4 ;  /* 0x0000001fff057819 */ /* 0x000fc80000011404 */
[----:B------:R-:W-:-:S04]  /*0440*/  LEA.HI R5, R5, R4, RZ, 0x2 ;  /* 0x0000000405057211 */ /* 0x000fc800078f10ff */
[----:B------:R-:W-:Y:S01]  /*0450*/  SHF.R.S32.HI R60, RZ, 0x2, R5 ;  /* 0x00000002ff3c7819 */ /* 0x000fe20000011405 */
[----:B0-----:R-:W-:Y:S06]  /*0460*/  @P0 BRA `(.L_x_4) ;  /* 0x0000000000640947 */ /* 0x001fec0003800000 */
[----:B------:R-:W-:Y:S01]  /*0470*/  IMAD.MOV.U32 R6, RZ, RZ, 0x1 ;  /* 0x00000001ff067424 */ /* 0x000fe200078e00ff */
[----:B------:R-:W-:-:S04]  /*0480*/  UMOV UR4, URZ ;  /* 0x000000ff00047c82 */ /* 0x000fc80008000000 */
[----:B------:R-:W-:-:S07]  /*0490*/  SHF.L.U32 R6, R6, 0x1f, RZ ;  /* 0x0000001f06067819 */ /* 0x000fce00000006ff */
.L_x_7:
[----:B------:R-:W-:-:S11]  /*04a0*/  UISETP.GT.AND UP0, UPT, UR4, 0xf, UPT ;  /* 0x0000000f0400788c */ /* 0x000fd6000bf04270 */
[----:B------:R-:W-:Y:S01]  /*04b0*/  @!UP0 UIADD3 UR4, UPT, UPT, UR4, 0x1, URZ ;  /* 0x0000000104048890 */ /* 0x000fe2000fffe0ff */
[----:B------:R-:W-:Y:S11]  /*04c0*/  BRA.U !UP0, `(.L_x_5) ;  /* 0x0000000108447547 */ /* 0x000ff6000b800000 */
[----:B------:R-:W-:-:S06]  /*04d0*/  CS2R R4, SR_GLOBALTIMERLO ;  /* 0x0000000000047805 */ /* 0x000fcc0000015200 */
[----:B------:R-:W-:-:S05]  /*04e0*/  IADD3 R7, P0, PT, -R2, R4, RZ ;  /* 0x0000000402077210 */ /* 0x000fca0007f1e1ff */
[----:B------:R-:W-:Y:S01]  /*04f0*/  IMAD.X R5, R5, 0x1, ~R3, P0 ;  /* 0x0000000105057824 */ /* 0x000fe200000e0e03 */
[----:B------:R-:W-:-:S04]  /*0500*/  ISETP.GE.U32.AND P0, PT, R7, 0x3d0900, PT ;  /* 0x003d09000700780c */ /* 0x000fc80003f06070 */
[----:B------:R-:W-:-:S13]  /*0510*/  ISETP.GE.AND.EX P0, PT, R5, RZ, PT, P0 ;  /* 0x000000ff0500720c */ /* 0x000fda0003f06300 */
[----:B------:R-:W-:Y:S05]  /*0520*/  @!P0 BRA `(.L_x_6) ;  /* 0x0000000000088947 */ /* 0x000fea0003800000 */
[----:B------:R-:W-:Y:S05]  /*0530*/  NANOSLEEP 0xf4240 ;  /* 0x000f42400000795d */ /* 0x000fea0003800000 */
[----:B------:R-:W-:Y:S05]  /*0540*/  BRA `(.L_x_5) ;  /* 0x0000000000247947 */ /* 0x000fea0003800000 */
.L_x_6:
[----:B------:R-:W-:-:S04]  /*0550*/  ISETP.GE.U32.AND P0, PT, R7, 0x9c40, PT ;  /* 0x00009c400700780c */ /* 0x000fc80003f06070 */
[----:B------:R-:W-:-:S13]  /*0560*/  ISETP.GE.AND.EX P0, PT, R5, RZ, PT, P0 ;  /* 0x000000ff0500720c */ /* 0x000fda0003f06300 */
[----:B------:R-:W-:Y:S05]  /*0570*/  @!P0 BRA `(.L_x_5) ;  /* 0x0000000000188947 */ /* 0x000fea0003800000 */
[----:B------:R-:W-:-:S04]  /*0580*/  SHF.R.S32.HI R4, RZ, 0x1f, R5 ;  /* 0x0000001fff047819 */ /* 0x000fc80000011405 */
[----:B------:R-:W-:-:S04]  /*0590*/  LEA.HI R4, P0, R4, R7, RZ, 0x2 ;  /* 0x0000000704047211 */ /* 0x000fc800078110ff */
[----:B------:R-:W-:-:S04]  /*05a0*/  IADD3.X R5, PT, PT, RZ, R5, RZ, P0, !PT ;  /* 0x00000005ff057210 */ /* 0x000fc800007fe4ff */
[----:B------:R-:W-:-:S04]  /*05b0*/  SHF.R.U64 R4, R4, 0x2, R5 ;  /* 0x0000000204047819 */ /* 0x000fc80000001205 */
[----:B------:R-:W-:Y:S05]  /*05c0*/  NANOSLEEP R4 ;  /* 0x000000040000735d */ /* 0x000fea0003800000 */
[----:B------:R-:W-:Y:S01]  /*05d0*/  NOP ;  /* 0x0000000000007918 */ /* 0x000fe20000000000 */
.L_x_5:
[----:B------:R-:W0:Y:S02]  /*05e0*/  SYNCS.PHASECHK.TRANS64.TRYWAIT P0, [UR7+0x8], R6 ;  /* 0x00000806ff0075a7 */ /* 0x000e240008001107 */
[----:B0-----:R-:W-:Y:S05]  /*05f0*/  @!P0 BRA `(.L_x_7) ;  /* 0xfffffffc00a88947 */ /* 0x001fea000383ffff */
.L_x_4:
[----:B------:R-:W0:Y:S01]  /*0600*/  I2F.U32.RP R4, R0 ;  /* 0x0000000000047306 */ /* 0x000e220000209000 */
[C---:B------:R-:W-:Y:S01]  /*0610*/  ISETP.NE.AND P0, PT, R58.reuse, RZ, PT ;  /* 0x000000ff3a00720c */ /* 0x040fe20003f05270 */
[----:B------:R-:W-:Y:S01]  /*0620*/  BSSY.RECONVERGENT B0, `(.L_x_8) ;  /* 0x0000134000007945 */ /* 0x000fe20003800200 */
[----:B------:R-:W-:-:S11]  /*0630*/  ISETP.NE.AND P1, PT, R58, RZ, PT ;  /* 0x000000ff3a00720c */ /* 0x000fd60003f25270 */
[----:B------:R-:W1:Y:S01]  /*0640*/  @!P0 S2R R15, SR_CgaCtaId ;  /* 0x00000000000f8919 */ /* 0x000e620000008800 */
[----:B0-----:R-:W0:Y:S01]  /*0650*/  MUFU.RCP R4, R4 ;  /* 0x0000000400047308 */ /* 0x001e220000001000 */
[----:B------:R-:W-:Y:S01]  /*0660*/  @!P0 MOV R16, 0x400 ;  /* 0x0000040000108802 */ /* 0x000fe20000000f00 */
[----:B------:R-:W2:Y:S01]  /*0670*/  @!P0 S2R R41, SR_CgaCtaId ;  /* 0x0000000000298919 */ /* 0x000ea20000008800 */
[----:B------:R-:W-:Y:S02]  /*0680*/  @!P0 MOV R22, 0x400 ;  /* 0x0000040000168802 */ /* 0x000fe40000000f00 */
[----:B------:R-:W-:Y:S01]  /*0690*/  @!P1 MOV R17, 0x400 ;  /* 0x0000040000119802 */ /* 0x000fe20000000f00 */
[----:B------:R-:W3:Y:S01]  /*06a0*/  @!P0 S2R R43, SR_CgaCtaId ;  /* 0x00000000002b8919 */ /* 0x000ee20000008800 */
[----:B------:R-:W-:Y:S02]  /*06b0*/  @!P0 MOV R12, 0x400 ;  /* 0x00000400000c8802 */ /* 0x000fe40000000f00 */
[----:B------:R-:W-:Y:S01]  /*06c0*/  @!P0 MOV R20, 0x400 ;  /* 0x0000040000148802 */ /* 0x000fe20000000f00 */
[----:B------:R-:W4:Y:S01]  /*06d0*/  @!P0 S2R R21, SR_CgaCtaId ;  /* 0x0000000000158919 */ /* 0x000f220000008800 */
[----:B------:R-:W-:-:S02]  /*06e0*/  @!P0 MOV R14, 0x400 ;  /* 0x00000400000e8802 */ /* 0x000fc40000000f00 */
[----:B------:R-:W-:Y:S01]  /*06f0*/  @!P0 MOV R8, 0x400 ;  /* 0x0000040000088802 */ /* 0x000fe20000000f00 */
[----:B------:R-:W5:Y:S01]  /*0700*/  @!P0 S2R R6, SR_CgaCtaId ;  /* 0x0000000000068919 */ /* 0x000f620000008800 */
[----:B------:R-:W-:Y:S01]  /*0710*/  @!P0 MOV R10, 0x400 ;  /* 0x00000400000a8802 */ /* 0x000fe20000000f00 */
[----:B0-----:R-:W-:Y:S02]  /*0720*/  VIADD R2, R4, 0xffffffe ;  /* 0x0ffffffe04027836 */ /* 0x001fe40000000000 */
[----:B------:R-:W0:Y:S02]  /*0730*/  @!P0 S2R R4, SR_CgaCtaId ;  /* 0x0000000000048919 */ /* 0x000e240000008800 */
[----:B------:R1:W2:Y:S01]  /*0740*/  F2I.FTZ.U32.TRUNC.NTZ R3, R2 ;  /* 0x0000000200037305 */ /* 0x0002a2000021f000 */
[----:B------:R-:W5:Y:S01]  /*0750*/  @!P0 S2R R57, SR_CgaCtaId ;  /* 0x0000000000398919 */ /* 0x000f620000008800 */
[----:B------:R-:W5:Y:S01]  /*0760*/  @!P0 S2R R51, SR_CgaCtaId ;  /* 0x0000000000338919 */ /* 0x000f620000008800 */
[----:B-1----:R-:W-:Y:S01]  /*0770*/  HFMA2 R2, -RZ, RZ, 0, 0 ;  /* 0x00000000ff027431 */ /* 0x002fe200000001ff */
[----:B------:R-:W-:Y:S01]  /*0780*/  @!P0 LEA R16, R15, R16, 0x18 ;  /* 0x000000100f108211 */ /* 0x000fe200078ec0ff */
[----:B------:R-:W1:Y:S01]  /*0790*/  @!P0 S2R R18, SR_CgaCtaId ;  /* 0x0000000000128919 */ /* 0x000e620000008800 */
[----:B--2---:R-:W-:Y:S01]  /*07a0*/  @!P0 LEA R22, R41, R22, 0x18 ;  /* 0x0000001629168211 */ /* 0x004fe200078ec0ff */
[----:B------:R-:W-:Y:S01]  /*07b0*/  IMAD.MOV R5, RZ, RZ, -R3 ;  /* 0x000000ffff057224 */ /* 0x000fe200078e0a03 */
[----:B------:R-:W2:Y:S01]  /*07c0*/  @!P0 S2R R55, SR_CgaCtaId ;  /* 0x0000000000378919 */ /* 0x000ea20000008800 */
[----:B---3--:R-:W-:-:S02]  /*07d0*/  @!P0 LEA R12, R43, R12, 0x18 ;  /* 0x0000000c2b0c8211 */ /* 0x008fc400078ec0ff */
[----:B------:R-:W-:Y:S01]  /*07e0*/  IMAD R5, R5, R0, RZ ;  /* 0x0000000005057224 */ /* 0x000fe200078e02ff */
[----:B------:R-:W3:Y:S01]  /*07f0*/  @!P0 S2R R53, SR_CgaCtaId ;  /* 0x0000000000358919 */ /* 0x000ee20000008800 */
[----:B----4-:R-:W-:Y:S02]  /*0800*/  @!P0 LEA R20, R21, R20, 0x18 ;  /* 0x0000001415148211 */ /* 0x010fe400078ec0ff */
[----:B------:R-:W-:Y:S01]  /*0810*/  IMAD.HI.U32 R3, R3, R5, R2 ;  /* 0x0000000503037227 */ /* 0x000fe200078e0002 */
[----:B------:R-:W-:Y:S01]  /*0820*/  @!P0 MOV R21, 0x400 ;  /* 0x0000040000158802 */ /* 0x000fe20000000f00 */
[----:B------:R-:W4:Y:S04]  /*0830*/  @!P1 S2R R2, SR_CgaCtaId ;  /* 0x0000000000029919 */ /* 0x000f280000008800 */
[----:B------:R-:W-:-:S04]  /*0840*/  IMAD.HI.U32 R19, R3, 0x20, RZ ;  /* 0x0000002003137827 */ /* 0x000fc800078e00ff */
[----:B------:R-:W-:-:S04]  /*0850*/  IMAD.HI.U32 R5, R3, 0x10, RZ ;  /* 0x0000001003057827 */ /* 0x000fc800078e00ff */
[----:B------:R-:W-:Y:S02]  /*0860*/  IMAD.MOV R9, RZ, RZ, -R19 ;  /* 0x000000ffff097224 */ /* 0x000fe400078e0a13 */
[----:B------:R-:W-:Y:S02]  /*0870*/  IMAD.MOV R7, RZ, RZ, -R5 ;  /* 0x000000ffff077224 */ /* 0x000fe400078e0a05 */
[C---:B------:R-:W-:Y:S02]  /*0880*/  IMAD R9, R0.reuse, R9, 0x20 ;  /* 0x0000002000097424 */ /* 0x040fe400078e0209 */
[----:B------:R-:W-:Y:S02]  /*0890*/  IMAD R7, R0, R7, 0x10 ;  /* 0x0000001000077424 */ /* 0x000fe400078e0207 */
[----:B------:R-:W-:Y:S01]  /*08a0*/  IMAD.HI.U32 R23, R3, 0x30, RZ ;  /* 0x0000003003177827 */ /* 0x000fe200078e00ff */
[-C--:B------:R-:W-:Y:S02]  /*08b0*/  ISETP.GE.U32.AND P2, PT, R9, R0.reuse, PT ;  /* 0x000000000900720c */ /* 0x080fe40003f46070 */
[----:B------:R-:W-:Y:S01]  /*08c0*/  ISETP.GE.U32.AND P6, PT, R7, R0, PT ;  /* 0x000000000700720c */ /* 0x000fe20003fc6070 */
[----:B------:R-:W-:Y:S01]  /*08d0*/  IMAD.HI.U32 R25, R3, 0x40, RZ ;  /* 0x0000004003197827 */ /* 0x000fe200078e00ff */
[----:B------:R-:W-:-:S02]  /*08e0*/  IADD3 R11, PT, PT, -R23, RZ, RZ ;  /* 0x000000ff170b7210 */ /* 0x000fc40007ffe1ff */
[----:B--2---:R-:W-:Y:S01]  /*08f0*/  @!P0 LEA R8, R55, R8, 0x18 ;  /* 0x0000000837088211 */ /* 0x004fe200078ec0ff */
[----:B------:R-:W-:Y:S01]  /*0900*/  IMAD.MOV R13, RZ, RZ, -R25 ;  /* 0x000000ffff0d7224 */ /* 0x000fe200078e0a19 */
[----:B---3--:R-:W-:Y:S01]  /*0910*/  @!P0 LEA R10, R53, R10, 0x18 ;  /* 0x0000000a350a8211 */ /* 0x008fe200078ec0ff */
[C---:B------:R-:W-:Y:S02]  /*0920*/  IMAD R11, R0.reuse, R11, 0x30 ;  /* 0x00000030000b7424 */ /* 0x040fe400078e020b */
[----:B------:R-:W-:Y:S01]  /*0930*/  IMAD R13, R0, R13, 0x40 ;  /* 0x00000040000d7424 */ /* 0x000fe200078e020d */
[----:B----4-:R-:W-:Y:S01]  /*0940*/  @!P1 LEA R17, R2, R17, 0x18 ;  /* 0x0000001102119211 */ /* 0x010fe200078ec0ff */
[----:B------:R-:W-:Y:S01]  /*0950*/  IMAD.HI.U32 R29, R3, 0x60, RZ ;  /* 0x00000060031d7827 */ /* 0x000fe200078e00ff */
[-C--:B------:R-:W-:Y:S01]  /*0960*/  ISETP.GE.U32.AND P4, PT, R11, R0.reuse, PT ;  /* 0x000000000b00720c */ /* 0x080fe20003f86070 */
[----:B------:R-:W2:Y:S01]  /*0970*/  @!P0 S2R R2, SR_CgaCtaId ;  /* 0x0000000000028919 */ /* 0x000ea20000008800 */
[-C--:B------:R-:W-:Y:S01]  /*0980*/  @P2 IADD3 R9, PT, PT, R9, -R0.reuse, RZ ;  /* 0x8000000009092210 */ /* 0x080fe20007ffe0ff */
[----:B------:R-:W-:Y:S01]  /*0990*/  @P6 IMAD.IADD R7, R7, 0x1, -R0 ;  /* 0x0000000107076824 */ /* 0x000fe200078e0a00 */
[----:B------:R-:W-:Y:S01]  /*09a0*/  ISETP.GE.U32.AND P5, PT, R13, R0, PT ;  /* 0x000000000d00720c */ /* 0x000fe20003fa6070 */
[----:B------:R-:W-:Y:S01]  /*09b0*/  IMAD.HI.U32 R27, R3, 0x50, RZ ;  /* 0x00000050031b7827 */ /* 0x000fe200078e00ff */
[----:B------:R-:W-:-:S02]  /*09c0*/  @P2 IADD3 R19, PT, PT, R19, 0x1, RZ ;  /* 0x0000000113132810 */ /* 0x000fc40007ffe0ff */
[-C--:B------:R-:W-:Y:S01]  /*09d0*/  ISETP.GE.U32.AND P3, PT, R7, R0.reuse, PT ;  /* 0x000000000700720c */ /* 0x080fe20003f66070 */
[----:B------:R-:W-:Y:S01]  /*09e0*/  @P6 VIADD R5, R5, 0x1 ;  /* 0x0000000105056836 */ /* 0x000fe20000000000 */
[-C--:B------:R-:W-:Y:S01]  /*09f0*/  ISETP.GE.U32.AND P6, PT, R9, R0.reuse, PT ;  /* 0x000000000900720c */ /* 0x080fe20003fc6070 */
[----:B------:R-:W-:Y:S02]  /*0a00*/  IMAD.MOV R9, RZ, RZ, -R29 ;  /* 0x000000ffff097224 */ /* 0x000fe400078e0a1d */
[----:B------:R-:W-:Y:S01]  /*0a10*/  IMAD.MOV R7, RZ, RZ, -R27 ;  /* 0x000000ffff077224 */ /* 0x000fe200078e0a1b */
[-C--:B------:R-:W-:Y:S01]  /*0a20*/  @P4 IADD3 R11, PT, PT, R11, -R0.reuse, RZ ;  /* 0x800000000b0b4210 */ /* 0x080fe20007ffe0ff */
[C---:B------:R-:W-:Y:S01]  /*0a30*/  IMAD R9, R0.reuse, R9, 0x60 ;  /* 0x0000006000097424 */ /* 0x040fe200078e0209 */
[----:B------:R-:W-:Y:S01]  /*0a40*/  @P4 IADD3 R23, PT, PT, R23, 0x1, RZ ;  /* 0x0000000117174810 */ /* 0x000fe20007ffe0ff */
[----:B------:R-:W-:Y:S02]  /*0a50*/  IMAD R7, R0, R7, 0x50 ;  /* 0x0000005000077424 */ /* 0x000fe400078e0207 */
[----:B------:R-:W-:Y:S01]  /*0a60*/  @P5 IMAD.IADD R13, R13, 0x1, -R0 ;  /* 0x000000010d0d5824 */ /* 0x000fe200078e0a00 */
[-C--:B------:R-:W-:Y:S01]  /*0a70*/  ISETP.GE.U32.AND P4, PT, R9, R0.reuse, PT ;  /* 0x000000000900720c */ /* 0x080fe20003f86070 */
[----:B------:R-:W-:Y:S01]  /*0a80*/  IMAD.HI.U32 R31, R3, 0x70, RZ ;  /* 0x00000070031f7827 */ /* 0x000fe200078e00ff */
[----:B------:R-:W-:-:S03]  /*0a90*/  ISETP.GE.U32.AND P2, PT, R7, R0, PT ;  /* 0x000000000700720c */ /* 0x000fc60003f46070 */
[----:B------:R-:W-:Y:S01]  /*0aa0*/  @P6 VIADD R19, R19, 0x1 ;  /* 0x0000000113136836 */ /* 0x000fe20000000000 */
[-C--:B------:R-:W-:Y:S01]  /*0ab0*/  ISETP.GE.U32.AND P6, PT, R13, R0.reuse, PT ;  /* 0x000000000d00720c */ /* 0x080fe20003fc6070 */
[----:B------:R-:W-:Y:S01]  /*0ac0*/  @P3 VIADD R5, R5, 0x1 ;  /* 0x0000000105053836 */ /* 0x000fe20000000000 */
[----:B------:R-:W-:Y:S01]  /*0ad0*/  ISETP.GE.U32.AND P3, PT, R11, R0, PT ;  /* 0x000000000b00720c */ /* 0x000fe20003f66070 */
[----:B------:R-:W-:Y:S02]  /*0ae0*/  IMAD.MOV R11, RZ, RZ, -R31 ;  /* 0x000000ffff0b7224 */ /* 0x000fe400078e0a1f */
[----:B------:R-:W-:Y:S02]  /*0af0*/  @P5 VIADD R25, R25, 0x1 ;  /* 0x0000000119195836 */ /* 0x000fe40000000000 */
[----:B------:R-:W-:Y:S01]  /*0b00*/  IMAD R11, R0, R11, 0x70 ;  /* 0x00000070000b7424 */ /* 0x000fe200078e020b */
[----:B--2---:R-:W-:Y:S01]  /*0b10*/  @!P0 LEA R21, R2, R21, 0x18 ;  /* 0x0000001502158211 */ /* 0x004fe200078ec0ff */
[----:B------:R-:W-:-:S02]  /*0b20*/  @P4 IMAD.IADD R9, R9, 0x1, -R0 ;  /* 0x0000000109094824 */ /* 0x000fc400078e0a00 */
[----:B------:R-:W-:Y:S01]  /*0b30*/  @P2 IMAD.IADD R7, R7, 0x1, -R0 ;  /* 0x0000000107072824 */ /* 0x000fe200078e0a00 */
[-C--:B------:R-:W-:Y:S01]  /*0b40*/  ISETP.GE.U32.AND P5, PT, R11, R0.reuse, PT ;  /* 0x000000000b00720c */ /* 0x080fe20003fa6070 */
[----:B------:R-:W-:Y:S01]  /*0b50*/  IMAD.HI.U32 R35, R3, 0x90, RZ ;  /* 0x0000009003237827 */ /* 0x000fe200078e00ff */
[----:B------:R-:W-:Y:S02]  /*0b60*/  @P6 IADD3 R25, PT, PT, R25, 0x1, RZ ;  /* 0x0000000119196810 */ /* 0x000fe40007ffe0ff */
[-C--:B------:R-:W-:Y:S01]  /*0b70*/  ISETP.GE.U32.AND P6, PT, R9, R0.reuse, PT ;  /* 0x000000000900720c */ /* 0x080fe20003fc6070 */
[----:B------:R-:W-:Y:S01]  /*0b80*/  IMAD.HI.U32 R33, R3, 0x80, RZ ;  /* 0x0000008003217827 */ /* 0x000fe200078e00ff */
[----:B------:R-:W-:Y:S02]  /*0b90*/  @P3 IADD3 R23, PT, PT, R23, 0x1, RZ ;  /* 0x0000000117173810 */ /* 0x000fe40007ffe0ff */
[----:B------:R-:W-:Y:S01]  /*0ba0*/  ISETP.GE.U32.AND P3, PT, R7, R0, PT ;  /* 0x000000000700720c */ /* 0x000fe20003f66070 */
[----:B------:R-:W-:-:S02]  /*0bb0*/  IMAD.MOV R9, RZ, RZ, -R35 ;  /* 0x000000ffff097224 */ /* 0x000fc400078e0a23 */
[----:B------:R-:W-:Y:S02]  /*0bc0*/  IMAD.MOV R7, RZ, RZ, -R33 ;  /* 0x000000ffff077224 */ /* 0x000fe400078e0a21 */
[C---:B------:R-:W-:Y:S01]  /*0bd0*/  IMAD R9, R0.reuse, R9, 0x90 ;  /* 0x0000009000097424 */ /* 0x040fe200078e0209 */
[-C--:B------:R-:W-:Y:S01]  /*0be0*/  @P5 IADD3 R11, PT, PT, R11, -R0.reuse, RZ ;  /* 0x800000000b0b5210 */ /* 0x080fe20007ffe0ff */
[----:B------:R-:W-:Y:S01]  /*0bf0*/  IMAD R7, R0, R7, 0x80 ;  /* 0x0000008000077424 */ /* 0x000fe200078e0207 */
[----:B------:R-:W-:Y:S01]  /*0c00*/  @P5 IADD3 R31, PT, PT, R31, 0x1, RZ ;  /* 0x000000011f1f5810 */ /* 0x000fe20007ffe0ff */
[----:B------:R-:W-:Y:S01]  /*0c10*/  @P4 VIADD R29, R29, 0x1 ;  /* 0x000000011d1d4836 */ /* 0x000fe20000000000 */
[-C--:B------:R-:W-:Y:S01]  /*0c20*/  ISETP.GE.U32.AND P4, PT, R9, R0.reuse, PT ;  /* 0x000000000900720c */ /* 0x080fe20003f86070 */
[----:B------:R-:W-:Y:S01]  /*0c30*/  @P2 VIADD R27, R27, 0x1 ;  /* 0x000000011b1b2836 */ /* 0x000fe20000000000 */
[----:B------:R-:W-:Y:S01]  /*0c40*/  ISETP.GE.U32.AND P2, PT, R7, R0, PT ;  /* 0x000000000700720c */ /* 0x000fe20003f46070 */
[----:B------:R-:W-:-:S04]  /*0c50*/  IMAD.HI.U32 R37, R3, 0xa0, RZ ;  /* 0x000000a003257827 */ /* 0x000fc800078e00ff */
[----:B------:R-:W-:Y:S01]  /*0c60*/  IMAD.HI.U32 R39, R3, 0xb0, RZ ;  /* 0x000000b003277827 */ /* 0x000fe200078e00ff */
[----:B------:R-:W-:-:S03]  /*0c70*/  IADD3 R13, PT, PT, -R37, RZ, RZ ;  /* 0x000000ff250d7210 */ /* 0x000fc60007ffe1ff */
[----:B------:R-:W-:Y:S01]  /*0c80*/  @P3 VIADD R27, R27, 0x1 ;  /* 0x000000011b1b3836 */ /* 0x000fe20000000000 */
[-C--:B------:R-:W-:Y:S01]  /*0c90*/  ISETP.GE.U32.AND P3, PT, R11, R0.reuse, PT ;  /* 0x000000000b00720c */ /* 0x080fe20003f66070 */
[----:B------:R-:W-:Y:S01]  /*0ca0*/  IMAD.MOV R15, RZ, RZ, -R39 ;  /* 0x000000ffff0f7224 */ /* 0x000fe200078e0a27 */
[----:B------:R-:W-:Y:S01]  /*0cb0*/  @P4 IADD3 R35, PT, PT, R35, 0x1, RZ ;  /* 0x0000000123234810 */ /* 0x000fe20007ffe0ff */
[C---:B------:R-:W-:Y:S01]  /*0cc0*/  IMAD R13, R0.reuse, R13, 0xa0 ;  /* 0x000000a0000d7424 */ /* 0x040fe200078e020d */
[----:B------:R-:W-:Y:S01]  /*0cd0*/  @!P0 MOV R11, 0x400 ;  /* 0x00000400000b8802 */ /* 0x000fe20000000f00 */
[----:B------:R-:W-:Y:S02]  /*0ce0*/  IMAD R15, R0, R15, 0xb0 ;  /* 0x000000b0000f7424 */ /* 0x000fe400078e020f */
[--C-:B------:R-:W-:Y:S01]  /*0cf0*/  @P4 IMAD.IADD R9, R9, 0x1, -R0.reuse ;  /* 0x0000000109094824 */ /* 0x100fe200078e0a00 */
[-C--:B------:R-:W-:Y:S01]  /*0d00*/  ISETP.GE.U32.AND P5, PT, R13, R0.reuse, PT ;  /* 0x000000000d00720c */ /* 0x080fe20003fa6070 */
[----:B------:R-:W-:Y:S01]  /*0d10*/  @P2 IMAD.IADD R7, R7, 0x1, -R0 ;  /* 0x0000000107072824 */ /* 0x000fe200078e0a00 */
[----:B0-----:R-:W-:Y:S01]  /*0d20*/  @!P0 LEA R11, R4, R11, 0x18 ;  /* 0x0000000b040b8211 */ /* 0x001fe200078ec0ff */
[----:B------:R-:W-:Y:S01]  /*0d30*/  @P6 VIADD R29, R29, 0x1 ;  /* 0x000000011d1d6836 */ /* 0x000fe20000000000 */
[-C--:B------:R-:W-:Y:S01]  /*0d40*/  ISETP.GE.U32.AND P6, PT, R15, R0.reuse, PT ;  /* 0x000000000f00720c */ /* 0x080fe20003fc6070 */
[----:B------:R-:W-:Y:S01]  /*0d50*/  @P2 VIADD R33, R33, 0x1 ;  /* 0x0000000121212836 */ /* 0x000fe20000000000 */
[----:B------:R-:W-:Y:S01]  /*0d60*/  ISETP.GE.U32.AND P2, PT, R9, R0, PT ;  /* 0x000000000900720c */ /* 0x000fe20003f46070 */
[----:B------:R-:W-:Y:S01]  /*0d70*/  IMAD.HI.U32 R41, R3, 0xc0, RZ ;  /* 0x000000c003297827 */ /* 0x000fe200078e00ff */
[----:B------:R-:W-:-:S02]  /*0d80*/  @P3 IADD3 R31, PT, PT, R31, 0x1, RZ ;  /* 0x000000011f1f3810 */ /* 0x000fc40007ffe0ff */
[-C--:B------:R-:W-:Y:S01]  /*0d90*/  ISETP.GE.U32.AND P3, PT, R7, R0.reuse, PT ;  /* 0x000000000700720c */ /* 0x080fe20003f66070 */
[----:B------:R-:W-:Y:S01]  /*0da0*/  IMAD.MOV R7, RZ, RZ, -R41 ;  /* 0x000000ffff077224 */ /* 0x000fe200078e0a29 */
[----:B------:R-:W-:Y:S01]  /*0db0*/  @!P0 MOV R4, 0x400 ;  /* 0x0000040000048802 */ /* 0x000fe20000000f00 */
[----:B------:R-:W-:Y:S01]  /*0dc0*/  IMAD.HI.U32 R43, R3, 0xd0, RZ ;  /* 0x000000d0032b7827 */ /* 0x000fe200078e00ff */
[-C--:B------:R-:W-:Y:S02]  /*0dd0*/  @P5 IADD3 R13, PT, PT, R13, -R0.reuse, RZ ;  /* 0x800000000d0d5210 */ /* 0x080fe40007ffe0ff */
[----:B------:R-:W-:Y:S01]  /*0de0*/  @P5 IADD3 R37, PT, PT, R37, 0x1, RZ ;  /* 0x0000000125255810 */ /* 0x000fe20007ffe0ff */
[----:B------:R-:W-:Y:S02]  /*0df0*/  IMAD R7, R0, R7, 0xc0 ;  /* 0x000000c000077424 */ /* 0x000fe400078e0207 */
[----:B------:R-:W-:Y:S02]  /*0e00*/  @P6 IMAD.IADD R15, R15, 0x1, -R0 ;  /* 0x000000010f0f6824 */ /* 0x000fe400078e0a00 */
[----:B------:R-:W-:Y:S01]  /*0e10*/  @P2 VIADD R35, R35, 0x1 ;  /* 0x0000000123232836 */ /* 0x000fe20000000000 */
[-C--:B------:R-:W-:Y:S01]  /*0e20*/  ISETP.GE.U32.AND P2, PT, R7, R0.reuse, PT ;  /* 0x000000000700720c */ /* 0x080fe20003f46070 */
[----:B------:R-:W-:Y:S01]  /*0e30*/  @P3 VIADD R33, R33, 0x1 ;  /* 0x0000000121213836 */ /* 0x000fe20000000000 */
[-C--:B------:R-:W-:Y:S01]  /*0e40*/  ISETP.GE.U32.AND P3, PT, R13, R0.reuse, PT ;  /* 0x000000000d00720c */ /* 0x080fe20003f66070 */
[----:B------:R-:W-:Y:S01]  /*0e50*/  IMAD.HI.U32 R45, R3, 0xe0, RZ ;  /* 0x000000e0032d7827 */ /* 0x000fe200078e00ff */
[----:B------:R-:W-:Y:S01]  /*0e60*/  ISETP.GE.U32.AND P4, PT, R15, R0, PT ;  /* 0x000000000f00720c */ /* 0x000fe20003f86070 */
[----:B------:R-:W0:Y:S01]  /*0e70*/  @!P0 S2R R13, SR_CgaCtaId ;  /* 0x00000000000d8919 */ /* 0x000e220000008800 */
[----:B------:R-:W-:Y:S01]  /*0e80*/  @!P0 MOV R15, 0x400 ;  /* 0x00000400000f8802 */ /* 0x000fe20000000f00 */
[----:B------:R-:W-:Y:S01]  /*0e90*/  IMAD.HI.U32 R47, R3, 0xf0, RZ ;  /* 0x000000f0032f7827 */ /* 0x000fe200078e00ff */
[----:B------:R-:W-:-:S02]  /*0ea0*/  IADD3 R3, PT, PT, -R43, RZ, RZ ;  /* 0x000000ff2b037210 */ /* 0x000fc40007ffe1ff */
[----:B------:R-:W-:Y:S01]  /*0eb0*/  @!P0 LEA R15, R2, R15, 0x18 ;  /* 0x0000000f020f8211 */ /* 0x000fe200078ec0ff */
[----:B------:R-:W-:Y:S01]  /*0ec0*/  IMAD.MOV R9, RZ, RZ, -R45 ;  /* 0x000000ffff097224 */ /* 0x000fe200078e0a2d */
[----:B------:R-:W-:Y:S01]  /*0ed0*/  @!P0 MOV R2, 0x400 ;  /* 0x0000040000028802 */ /* 0x000fe20000000f00 */
[----:B------:R-:W-:Y:S02]  /*0ee0*/  IMAD.MOV R49, RZ, RZ, -R47 ;  /* 0x000000ffff317224 */ /* 0x000fe400078e0a2f */
[C---:B------:R-:W-:Y:S01]  /*0ef0*/  IMAD R9, R0.reuse, R9, 0xe0 ;  /* 0x000000e000097424 */ /* 0x040fe200078e0209 */
[----:B------:R-:W-:Y:S01]  /*0f00*/  @P3 IADD3 R37, PT, PT, R37, 0x1, RZ ;  /* 0x0000000125253810 */ /* 0x000fe20007ffe0ff */
[C---:B------:R-:W-:Y:S02]  /*0f10*/  IMAD R49, R0.reuse, R49, 0xf0 ;  /* 0x000000f000317424 */ /* 0x040fe400078e0231 */
[----:B------:R-:W-:Y:S02]  /*0f20*/  IMAD R3, R0, R3, 0xd0 ;  /* 0x000000d000037424 */ /* 0x000fe400078e0203 */
[----:B------:R-:W-:Y:S01]  /*0f30*/  @P6 VIADD R39, R39, 0x1 ;  /* 0x0000000127276836 */ /* 0x000fe20000000000 */
[-C--:B------:R-:W-:Y:S01]  /*0f40*/  ISETP.GE.U32.AND P6, PT, R9, R0.reuse, PT ;  /* 0x000000000900720c */ /* 0x080fe20003fc6070 */
[----:B------:R-:W-:Y:S01]  /*0f50*/  @P2 IMAD.IADD R7, R7, 0x1, -R0 ;  /* 0x0000000107072824 */ /* 0x000fe200078e0a00 */
[-C--:B------:R-:W-:Y:S01]  /*0f60*/  ISETP.GE.U32.AND P3, PT, R49, R0.reuse, PT ;  /* 0x000000003100720c */ /* 0x080fe20003f66070 */
[----:B------:R-:W-:Y:S01]  /*0f70*/  @P4 VIADD R39, R39, 0x1 ;  /* 0x0000000127274836 */ /* 0x000fe20000000000 */
[-C--:B------:R-:W-:Y:S01]  /*0f80*/  ISETP.GE.U32.AND P5, PT, R3, R0.reuse, PT ;  /* 0x000000000300720c */ /* 0x080fe20003fa6070 */
[----:B------:R-:W-:Y:S01]  /*0f90*/  @P2 VIADD R41, R41, 0x1 ;  /* 0x0000000129292836 */ /* 0x000fe20000000000 */
[----:B------:R-:W-:Y:S01]  /*0fa0*/  ISETP.GE.U32.AND P4, PT, R7, R0, PT ;  /* 0x000000000700720c */ /* 0x000fe20003f86070 */
[----:B------:R-:W-:Y:S01]  /*0fb0*/  IMAD.SHL.U32 R55, R60, 0x10, RZ ;  /* 0x000000103c377824 */ /* 0x000fe200078e00ff */
[----:B------:R-:W-:-:S04]  /*0fc0*/  @!P0 MOV R7, 0x400 ;  /* 0x0000040000078802 */ /* 0x000fc80000000f00 */
[----:B-1----:R-:W-:Y:S02]  /*0fd0*/  @!P0 LEA R7, R18, R7, 0x18 ;  /* 0x0000000712078211 */ /* 0x002fe400078ec0ff */
[-C--:B------:R-:W-:Y:S01]  /*0fe0*/  @P6 IADD3 R9, PT, PT, R9, -R0.reuse, RZ ;  /* 0x8000000009096210 */ /* 0x080fe20007ffe0ff */
[----:B------:R-:W-:Y:S01]  /*0ff0*/  @P3 IMAD.IADD R49, R49, 0x1, -R0 ;  /* 0x0000000131313824 */ /* 0x000fe200078e0a00 */
[----:B------:R-:W-:Y:S01]  /*1000*/  @P6 IADD3 R45, PT, PT, R45, 0x1, RZ ;  /* 0x000000012d2d6810 */ /* 0x000fe20007ffe0ff */
[----:B------:R-:W-:Y:S01]  /*1010*/  @P5 VIADD R43, R43, 0x1 ;  /* 0x000000012b2b5836 */ /* 0x000fe20000000000 */
[-C--:B------:R-:W-:Y:S01]  /*1020*/  @P5 IADD3 R3, PT, PT, R3, -R0.reuse, RZ ;  /* 0x8000000003035210 */ /* 0x080fe20007ffe0ff */
[----:B------:R-:W-:Y:S01]  /*1030*/  @P3 VIADD R47, R47, 0x1 ;  /* 0x000000012f2f3836 */ /* 0x000fe20000000000 */
[----:B------:R-:W-:Y:S02]  /*1040*/  @P4 IADD3 R41, PT, PT, R41, 0x1, RZ ;  /* 0x0000000129294810 */ /* 0x000fe40007ffe0ff */
[----:B------:R-:W-:-:S02]  /*1050*/  ISETP.GE.U32.AND P4, PT, R9, R0, PT ;  /* 0x000000000900720c */ /* 0x000fc40003f86070 */
[----:B------:R-:W-:Y:S02]  /*1060*/  @!P0 MOV R9, 0x400 ;  /* 0x0000040000098802 */ /* 0x000fe40000000f00 */
[-C--:B------:R-:W-:Y:S02]  /*1070*/  ISETP.GE.U32.AND P2, PT, R3, R0.reuse, PT ;  /* 0x000000000300720c */ /* 0x080fe40003f46070 */
[----:B------:R-:W-:Y:S02]  /*1080*/  ISETP.GE.U32.AND P5, PT, R49, R0, PT ;  /* 0x000000003100720c */ /* 0x000fe40003fa6070 */
[----:B-----5:R-:W-:Y:S02]  /*1090*/  @!P0 LEA R9, R6, R9, 0x18 ;  /* 0x0000000906098211 */ /* 0x020fe400078ec0ff */
[----:B------:R-:W-:Y:S02]  /*10a0*/  @!P0 LEA R6, R57, R2, 0x18 ;  /* 0x0000000239068211 */ /* 0x000fe400078ec0ff */
[----:B------:R-:W-:Y:S01]  /*10b0*/  ISETP.NE.U32.AND P6, PT, R0, RZ, PT ;  /* 0x000000ff0000720c */ /* 0x000fe20003fc5070 */
[----:B------:R-:W-:Y:S01]  /*10c0*/  @P4 VIADD R45, R45, 0x1 ;  /* 0x000000012d2d4836 */ /* 0x000fe20000000000 */
[----:B------:R-:W-:-:S02]  /*10d0*/  LOP3.LUT R2, RZ, R0, RZ, 0x33, !PT ;  /* 0x00000000ff027212 */ /* 0x000fc400078e33ff */
[----:B0-----:R-:W-:Y:S02]  /*10e0*/  @!P0 LEA R14, R13, R14, 0x18 ;  /* 0x0000000e0d0e8211 */ /* 0x001fe400078ec0ff */
[----:B------:R-:W-:Y:S02]  /*10f0*/  @!P0 LEA R13, R51, R4, 0x18 ;  /* 0x00000004330d8211 */ /* 0x000fe400078ec0ff */
[C---:B------:R-:W-:Y:S02]  /*1100*/  SEL R4, R2.reuse, R5, !P6 ;  /* 0x0000000502047207 */ /* 0x040fe40007000000 */
[----:B------:R-:W-:Y:S02]  /*1110*/  SEL R18, R2, R19, !P6 ;  /* 0x0000001302127207 */ /* 0x000fe40007000000 */
[----:B------:R-:W-:Y:S02]  /*1120*/  @P2 IADD3 R43, PT, PT, R43, 0x1, RZ ;  /* 0x000000012b2b2810 */ /* 0x000fe40007ffe0ff */
[----:B------:R-:W-:Y:S01]  /*1130*/  @P5 IADD3 R47, PT, PT, R47, 0x1, RZ ;  /* 0x000000012f2f5810 */ /* 0x000fe20007ffe0ff */
[----:B------:R-:W-:Y:S01]  /*1140*/  IMAD.MOV R5, RZ, RZ, -R18 ;  /* 0x000000ffff057224 */ /* 0x000fe200078e0a12 */
[----:B------:R-:W-:-:S02]  /*1150*/  IADD3 R3, PT, PT, -R4, RZ, RZ ;  /* 0x000000ff04037210 */ /* 0x000fc40007ffe1ff */
[C---:B------:R-:W-:Y:S02]  /*1160*/  SEL R24, R2.reuse, R23, !P6 ;  /* 0x0000001702187207 */ /* 0x040fe40007000000 */
[C---:B------:R-:W-:Y:S02]  /*1170*/  SEL R26, R2.reuse, R25, !P6 ;  /* 0x00000019021a7207 */ /* 0x040fe40007000000 */
[C---:B------:R-:W-:Y:S02]  /*1180*/  SEL R28, R2.reuse, R27, !P6 ;  /* 0x0000001b021c7207 */ /* 0x040fe40007000000 */
[C---:B------:R-:W-:Y:S01]  /*1190*/  SEL R30, R2.reuse, R29, !P6 ;  /* 0x0000001d021e7207 */ /* 0x040fe20007000000 */
[----:B------:R-:W-:Y:S01]  /*11a0*/  IMAD.MOV R23, RZ, RZ, -R26 ;  /* 0x000000ffff177224 */ /* 0x000fe200078e0a1a */
[C---:B------:R-:W-:Y:S02]  /*11b0*/  SEL R32, R2.reuse, R31, !P6 ;  /* 0x0000001f02207207 */ /* 0x040fe40007000000 */
[----:B------:R-:W-:-:S02]  /*11c0*/  SEL R34, R2, R33, !P6 ;  /* 0x0000002102227207 */ /* 0x000fc40007000000 */
[C---:B------:R-:W-:Y:S02]  /*11d0*/  SEL R36, R2.reuse, R35, !P6 ;  /* 0x0000002302247207 */ /* 0x040fe40007000000 */
[C---:B------:R-:W-:Y:S02]  /*11e0*/  SEL R38, R2.reuse, R37, !P6 ;  /* 0x0000002502267207 */ /* 0x040fe40007000000 */
[C---:B------:R-:W-:Y:S02]  /*11f0*/  SEL R42, R2.reuse, R39, !P6 ;  /* 0x00000027022a7207 */ /* 0x040fe40007000000 */
[C---:B------:R-:W-:Y:S02]  /*1200*/  SEL R44, R2.reuse, R41, !P6 ;  /* 0x00000029022c7207 */ /* 0x040fe40007000000 */
[C---:B------:R-:W-:Y:S01]  /*1210*/  SEL R46, R2.reuse, R43, !P6 ;  /* 0x0000002b022e7207 */ /* 0x040fe20007000000 */
[----:B------:R-:W0:Y:S01]  /*1220*/  @!P0 LDC.64 R40, c[0x0][0x388] ;  /* 0x0000e200ff288b82 */ /* 0x000e220000000a00 */
[----:B------:R-:W-:-:S02]  /*1230*/  SEL R48, R2, R45, !P6 ;  /* 0x0000002d02307207 */ /* 0x000fc40007000000 */
[----:B------:R-:W-:Y:S01]  /*1240*/  SEL R50, R2, R47, !P6 ;  /* 0x0000002f02327207 */ /* 0x000fe20007000000 */
[----:B------:R-:W-:Y:S01]  /*1250*/  IMAD R2, R0, R3, 0x10 ;  /* 0x0000001000027424 */ /* 0x000fe200078e0203 */
[----:B------:R-:W-:Y:S01]  /*1260*/  IADD3 R19, PT, PT, -R24, RZ, RZ ;  /* 0x000000ff18137210 */ /* 0x000fe20007ffe1ff */
[----:B------:R-:W-:Y:S01]  /*1270*/  IMAD R3, R0, R5, 0x20 ;  /* 0x0000002000037424 */ /* 0x000fe200078e0205 */
[----:B------:R-:W-:Y:S01]  /*1280*/  IADD3 R25, PT, PT, -R28, RZ, RZ ;  /* 0x000000ff1c197210 */ /* 0x000fe20007ffe1ff */
[----:B------:R-:W-:Y:S01]  /*1290*/  IMAD.SHL.U32 R2, R2, 0x10, RZ ;  /* 0x0000001002027824 */ /* 0x000fe200078e00ff */
[----:B------:R-:W-:Y:S01]  /*12a0*/  IADD3 R45, PT, PT, -R50, RZ, RZ ;  /* 0x000000ff322d7210 */ /* 0x000fe20007ffe1ff */
[C---:B------:R-:W-:Y:S01]  /*12b0*/  IMAD R5, R0.reuse, R19, 0x30 ;  /* 0x0000003000057424 */ /* 0x040fe200078e0213 */
[----:B------:R-:W-:Y:S01]  /*12c0*/  SHF.L.U32 R3, R3, 0x4, RZ ;  /* 0x0000000403037819 */ /* 0x000fe200000006ff */
[C---:B------:R-:W-:Y:S02]  /*12d0*/  IMAD R19, R0.reuse, R23, 0x40 ;  /* 0x0000004000137424 */ /* 0x040fe400078e0217 */
[----:B------:R-:W-:Y:S01]  /*12e0*/  IMAD R23, R0, R25, 0x50 ;  /* 0x0000005000177424 */ /* 0x000fe200078e0219 */
[----:B------:R-:W-:Y:S01]  /*12f0*/  IADD3 R25, PT, PT, -R38, RZ, RZ ;  /* 0x000000ff26197210 */ /* 0x000fe20007ffe1ff */
[----:B------:R-:W-:Y:S01]  /*1300*/  IMAD.SHL.U32 R5, R5, 0x10, RZ ;  /* 0x0000001005057824 */ /* 0x000fe200078e00ff */
[----:B------:R-:W-:Y:S01]  /*1310*/  SHF.L.U32 R19, R19, 0x4, RZ ;  /* 0x0000000413137819 */ /* 0x000fe200000006ff */
[----:B------:R-:W-:-:S02]  /*1320*/  IMAD.SHL.U32 R23, R23, 0x10, RZ ;  /* 0x0000001017177824 */ /* 0x000fc400078e00ff */
[C---:B------:R-:W-:Y:S01]  /*1330*/  IMAD R81, R55.reuse, R18, R3 ;  /* 0x0000001237517224 */ /* 0x040fe200078e0203 */
[----:B------:R-:W-:Y:S01]  /*1340*/  IADD3 R3, PT, PT, -R30, RZ, RZ ;  /* 0x000000ff1e037210 */ /* 0x000fe20007ffe1ff */
[C---:B------:R-:W-:Y:S02]  /*1350*/  IMAD R79, R55.reuse, R24, R5 ;  /* 0x00000018374f7224 */ /* 0x040fe400078e0205 */
[----:B------:R-:W-:Y:S02]  /*1360*/  IMAD.MOV R5, RZ, RZ, -R32 ;  /* 0x000000ffff057224 */ /* 0x000fe400078e0a20 */
[C---:B------:R-:W-:Y:S02]  /*1370*/  IMAD R75, R55.reuse, R28, R23 ;  /* 0x0000001c374b7224 */ /* 0x040fe400078e0217 */
[----:B------:R-:W-:Y:S01]  /*1380*/  IMAD R83, R55, R4, R2 ;  /* 0x0000000437537224 */ /* 0x000fe200078e0202 */
[----:B------:R-:W1:Y:S01]  /*1390*/  @!P0 LDC.64 R28, c[0x0][0x388] ;  /* 0x0000e200ff1c8b82 */ /* 0x000e620000000a00 */
[----:B------:R-:W-:-:S02]  /*13a0*/  IMAD.MOV R23, RZ, RZ, -R36 ;  /* 0x000000ffff177224 */ /* 0x000fc400078e0a24 */
[C---:B------:R-:W-:Y:S02]  /*13b0*/  IMAD R2, R0.reuse, R3, 0x60 ;  /* 0x0000006000027424 */ /* 0x040fe400078e0203 */
[C---:B------:R-:W-:Y:S02]  /*13c0*/  IMAD R3, R0.reuse, R5, 0x70 ;  /* 0x0000007000037424 */ /* 0x040fe400078e0205 */
[----:B------:R-:W-:Y:S01]  /*13d0*/  IMAD R5, R0, R23, 0x90 ;  /* 0x0000009000057424 */ /* 0x000fe200078e0217 */
[----:B------:R-:W-:Y:S01]  /*13e0*/  IADD3 R23, PT, PT, -R46, RZ, RZ ;  /* 0x000000ff2e177210 */ /* 0x000fe20007ffe1ff */
[----:B------:R-:W-:Y:S01]  /*13f0*/  IMAD R77, R55, R26, R19 ;  /* 0x0000001a374d7224 */ /* 0x000fe200078e0213 */
[----:B------:R-:W-:Y:S01]  /*1400*/  SHF.L.U32 R3, R3, 0x4, RZ ;  /* 0x0000000403037819 */ /* 0x000fe200000006ff */
[----:B------:R-:W-:Y:S01]  /*1410*/  IMAD R18, R0, R25, 0xa0 ;  /* 0x000000a000127424 */ /* 0x000fe200078e0219 */
[----:B------:R-:W-:Y:S01]  /*1420*/  IADD3 R19, PT, PT, -R34, RZ, RZ ;  /* 0x000000ff22137210 */ /* 0x000fe20007ffe1ff */
[----:B------:R-:W-:Y:S01]  /*1430*/  IMAD.SHL.U32 R2, R2, 0x10, RZ ;  /* 0x0000001002027824 */ /* 0x000fe200078e00ff */
[----:B------:R-:W-:Y:S01]  /*1440*/  SHF.L.U32 R5, R5, 0x4, RZ ;  /* 0x0000000405057819 */ /* 0x000fe200000006ff */
[C---:B------:R-:W-:Y:S01]  /*1450*/  IMAD R71, R55.reuse, R32, R3 ;  /* 0x0000002037477224 */ /* 0x040fe200078e0203 */
[----:B------:R-:W-:Y:S01]  /*1460*/  IADD3 R3, PT, PT, -R42, RZ, RZ ;  /* 0x000000ff2a037210 */ /* 0x000fe20007ffe1ff */
[----:B------:R-:W-:Y:S01]  /*1470*/  IMAD R4, R0, R19, 0x80 ;  /* 0x0000008000047424 */ /* 0x000fe200078e0213 */
[----:B------:R-:W2:Y:S01]  /*1480*/  @!P0 LDC.64 R32, c[0x0][0x388] ;  /* 0x0000e200ff208b82 */ /* 0x000ea20000000a00 */
[----:B------:R-:W-:-:S02]  /*1490*/  IMAD R67, R55, R36, R5 ;  /* 0x0000002437437224 */ /* 0x000fc400078e0205 */
[----:B------:R-:W-:Y:S02]  /*14a0*/  IMAD.MOV R5, RZ, RZ, -R44 ;  /* 0x000000ffff057224 */ /* 0x000fe400078e0a2c */
[----:B------:R-:W-:Y:S02]  /*14b0*/  IMAD.SHL.U32 R18, R18, 0x10, RZ ;  /* 0x0000001012127824 */ /* 0x000fe400078e00ff */
[----:B------:R-:W-:Y:S01]  /*14c0*/  IMAD.SHL.U32 R4, R4, 0x10, RZ ;  /* 0x0000001004047824 */ /* 0x000fe200078e00ff */
[----:B------:R-:W3:Y:S01]  /*14d0*/  @!P0 LDC.64 R36, c[0x0][0x388] ;  /* 0x0000e200ff248b82 */ /* 0x000ee20000000a00 */
[----:B------:R-:W-:Y:S02]  /*14e0*/  IMAD R73, R55, R30, R2 ;  /* 0x0000001e37497224 */ /* 0x000fe400078e0202 */
[----:B------:R-:W-:Y:S02]  /*14f0*/  IMAD.MOV R43, RZ, RZ, -R48 ;  /* 0x000000ffff2b7224 */ /* 0x000fe400078e0a30 */
[----:B------:R-:W-:-:S02]  /*1500*/  IMAD R2, R0, R3, 0xb0 ;  /* 0x000000b000027424 */ /* 0x000fc400078e0203 */
[C---:B------:R-:W-:Y:S01]  /*1510*/  IMAD R3, R0.reuse, R5, 0xc0 ;  /* 0x000000c000037424 */ /* 0x040fe200078e0205 */
[----:B------:R-:W4:Y:S01]  /*1520*/  @!P1 LDC.64 R30, c[0x0][0x388] ;  /* 0x0000e200ff1e9b82 */ /* 0x000f220000000a00 */
[C---:B------:R-:W-:Y:S02]  /*1530*/  IMAD R65, R55.reuse, R38, R18 ;  /* 0x0000002637417224 */ /* 0x040fe400078e0212 */
[----:B------:R-:W-:Y:S01]  /*1540*/  IMAD R69, R55, R34, R4 ;  /* 0x0000002237457224 */ /* 0x000fe200078e0204 */
[----:B------:R-:W-:Y:S01]  /*1550*/  SHF.L.U32 R3, R3, 0x4, RZ ;  /* 0x0000000403037819 */ /* 0x000fe200000006ff */
[C---:B------:R-:W-:Y:S02]  /*1560*/  IMAD R5, R0.reuse, R43, 0xe0 ;  /* 0x000000e000057424 */ /* 0x040fe400078e022b */
[----:B------:R-:W-:Y:S01]  /*1570*/  IMAD R4, R0, R23, 0xd0 ;  /* 0x000000d000047424 */ /* 0x000fe200078e0217 */
[----:B------:R-:W5:Y:S01]  /*1580*/  @!P0 LDC.64 R38, c[0x0][0x388] ;  /* 0x0000e200ff268b82 */ /* 0x000f620000000a00 */
[----:B------:R-:W-:Y:S01]  /*1590*/  IMAD.SHL.U32 R2, R2, 0x10, RZ ;  /* 0x0000001002027824 */ /* 0x000fe200078e00ff */
[----:B------:R-:W-:Y:S01]  /*15a0*/  SHF.L.U32 R5, R5, 0x4, RZ ;  /* 0x0000000405057819 */ /* 0x000fe200000006ff */
[----:B------:R-:W-:-:S02]  /*15b0*/  IMAD.SHL.U32 R4, R4, 0x10, RZ ;  /* 0x0000001004047824 */ /* 0x000fc400078e00ff */
[C---:B------:R-:W-:Y:S02]  /*15c0*/  IMAD R63, R55.reuse, R42, R2 ;  /* 0x0000002a373f7224 */ /* 0x040fe400078e0202 */
[----:B------:R-:W-:Y:S01]  /*15d0*/  IMAD R23, R0, R45, 0xf0 ;  /* 0x000000f000177424 */ /* 0x000fe200078e022d */
[----:B------:R-:W1:Y:S01]  /*15e0*/  @!P0 LDC.64 R34, c[0x0][0x388] ;  /* 0x0000e200ff228b82 */ /* 0x000e620000000a00 */
[C---:B------:R-:W-:Y:S02]  /*15f0*/  IMAD R61, R55.reuse, R44, R3 ;  /* 0x0000002c373d7224 */ /* 0x040fe400078e0203 */
[C---:B------:R-:W-:Y:S02]  /*1600*/  IMAD R59, R55.reuse, R46, R4 ;  /* 0x0000002e373b7224 */ /* 0x040fe400078e0204 */
[----:B------:R-:W-:Y:S02]  /*1610*/  IMAD R57, R55, R48, R5 ;  /* 0x0000003037397224 */ /* 0x000fe400078e0205 */
[----:B0-----:R-:W-:Y:S01]  /*1620*/  @!P0 IMAD.WIDE R40, R83, 0x4, R40 ;  /* 0x0000000453288825 */ /* 0x001fe200078e0228 */
[----:B------:R-:W0:Y:S01]  /*1630*/  @!P0 LDC.64 R26, c[0x0][0x388] ;  /* 0x0000e200ff1a8b82 */ /* 0x000e220000000a00 */
[----:B------:R-:W-:Y:S01]  /*1640*/  @!PT LDS RZ, [RZ] ;  /* 0x00000000fffff984 */ /* 0x000fe20000000800 */
[----:B------:R-:W-:Y:S01]  /*1650*/  @!PT LDS RZ, [RZ] ;  /* 0x00000000fffff984 */ /* 0x000fe20000000800 */
[----:B------:R-:W-:Y:S01]  /*1660*/  @!PT LDS RZ, [RZ] ;  /* 0x00000000fffff984 */ /* 0x000fe20000000800 */
[----:B----4-:R-:W-:Y:S02]  /*1670*/  @!P1 LDGSTS.E [R17], desc[UR10][R30.64] ;  /* 0x000000001e119fae */ /* 0x010fe4000b9a100a */
[----:B---3--:R-:W-:-:S02]  /*1680*/  @!P0 IMAD.WIDE R36, R79, 0x4, R36 ;  /* 0x000000044f248825 */ /* 0x008fc400078e0224 */
[----:B------:R3:W-:Y:S02]  /*1690*/  @!P0 LDGSTS.E [R16+0x40], desc[UR10][R40.64] ;  /* 0x0004000028108fae */ /* 0x0007e4000b9a100a */
[----:B--2---:R-:W-:Y:S01]  /*16a0*/  @!P0 IMAD.WIDE R32, R75, 0x4, R32 ;  /* 0x000000044b208825 */ /* 0x004fe200078e0220 */
[----:B------:R-:W2:Y:S03]  /*16b0*/  @!P0 LDC.64 R24, c[0x0][0x388] ;  /* 0x0000e200ff188b82 */ /* 0x000ea60000000a00 */
[----:B-----5:R-:W-:-:S04]  /*16c0*/  @!P0 IMAD.WIDE R38, R81, 0x4, R38 ;  /* 0x0000000451268825 */ /* 0x020fc800078e0226 */
[----:B-1----:R-:W-:Y:S01]  /*16d0*/  @!P0 IMAD.WIDE R28, R73, 0x4, R28 ;  /* 0x00000004491c8825 */ /* 0x002fe200078e021c */
[----:B------:R-:W1:Y:S01]  /*16e0*/  @!P0 LDC.64 R18, c[0x0][0x388] ;  /* 0x0000e200ff128b82 */ /* 0x000e620000000a00 */
[----:B------:R-:W-:Y:S02]  /*16f0*/  @!P0 LDGSTS.E [R20+0x80], desc[UR10][R38.64] ;  /* 0x0008000026148fae */ /* 0x000fe4000b9a100a */
[----:B------:R-:W-:Y:S02]  /*1700*/  @!P0 IMAD.WIDE R34, R77, 0x4, R34 ;  /* 0x000000044d228825 */ /* 0x000fe400078e0222 */
[----:B------:R-:W-:Y:S02]  /*1710*/  @!P0 LDGSTS.E [R22+0xc0], desc[UR10][R36.64] ;  /* 0x000c000024168fae */ /* 0x000fe4000b9a100a */
[----:B------:R-:W-:Y:S01]  /*1720*/  IMAD.SHL.U32 R23, R23, 0x10, RZ ;  /* 0x0000001017177824 */ /* 0x000fe200078e00ff */
[----:B------:R-:W3:Y:S01]  /*1730*/  @!P0 LDC.64 R42, c[0x0][0x388] ;  /* 0x0000e200ff2a8b82 */ /* 0x000ee20000000a00 */
[----:B0-----:R-:W-:Y:S01]  /*1740*/  @!P0 IMAD.WIDE R26, R71, 0x4, R26 ;  /* 0x00000004471a8825 */ /* 0x001fe200078e021a */
[----:B------:R0:W-:Y:S03]  /*1750*/  @!P0 LDGSTS.E [R21+0x100], desc[UR10][R34.64] ;  /* 0x0010000022158fae */ /* 0x0001e6000b9a100a */
[----:B------:R-:W-:Y:S01]  /*1760*/  IMAD R55, R55, R50, R23 ;  /* 0x0000003237377224 */ /* 0x000fe200078e0217 */
[----:B------:R4:W-:Y:S02]  /*1770*/  @!P0 LDGSTS.E [R11+0x140], desc[UR10][R32.64] ;  /* 0x00140000200b8fae */ /* 0x0009e4000b9a100a */
[----:B------:R-:W0:Y:S01]  /*1780*/  @!P0 LDC.64 R44, c[0x0][0x388] ;  /* 0x0000e200ff2c8b82 */ /* 0x000e220000000a00 */
[----:B--2---:R-:W-:Y:S01]  /*1790*/  @!P0 IMAD.WIDE R24, R69, 0x4, R24 ;  /* 0x0000000445188825 */ /* 0x004fe200078e0218 */
[----:B------:R4:W-:Y:S04]  /*17a0*/  @!P0 LDGSTS.E [R12+0x180], desc[UR10][R28.64] ;  /* 0x001800001c0c8fae */ /* 0x0009e8000b9a100a */
[----:B------:R4:W-:Y:S02]  /*17b0*/  @!P0 LDGSTS.E [R15+0x1c0], desc[UR10][R26.64] ;  /* 0x001c00001a0f8fae */ /* 0x0009e4000b9a100a */
[----:B------:R-:W2:Y:S01]  /*17c0*/  @!P0 LDC.64 R46, c[0x0][0x388] ;  /* 0x0000e200ff2e8b82 */ /* 0x000ea20000000a00 */
[----:B-1----:R-:W-:Y:S01]  /*17d0*/  @!P0 IMAD.WIDE R18, R67, 0x4, R18 ;  /* 0x0000000443128825 */ /* 0x002fe200078e0212 */
[----:B------:R4:W-:Y:S04]  /*17e0*/  @!P0 LDGSTS.E [R14+0x200], desc[UR10][R24.64] ;  /* 0x00200000180e8fae */ /* 0x0009e8000b9a100a */
[----:B------:R4:W-:Y:S02]  /*17f0*/  @!P0 LDGSTS.E [R13+0x240], desc[UR10][R18.64] ;  /* 0x00240000120d8fae */ /* 0x0009e4000b9a100a */
[----:B------:R-:W1:Y:S01]  /*1800*/  @!P0 LDC.64 R4, c[0x0][0x388] ;  /* 0x0000e200ff048b82 */ /* 0x000e620000000a00 */
[----:B---3--:R-:W-:-:S05]  /*1810*/  @!P0 IMAD.WIDE R16, R65, 0x4, R42 ;  /* 0x0000000441108825 */ /* 0x008fca00078e022a */
[----:B------:R4:W-:Y:S02]  /*1820*/  @!P0 LDGSTS.E [R10+0x280], desc[UR10][R16.64] ;  /* 0x00280000100a8fae */ /* 0x0009e4000b9a100a */
[----:B------:R-:W3:Y:S01]  /*1830*/  @!P0 LDC.64 R2, c[0x0][0x388] ;  /* 0x0000e200ff028b82 */ /* 0x000ee20000000a00 */
[----:B0-----:R-:W-:-:S05]  /*1840*/  @!P0 IMAD.WIDE R20, R63, 0x4, R44 ;  /* 0x000000043f148825 */ /* 0x001fca00078e022c */
[----:B------:R4:W-:Y:S01]  /*1850*/  @!P0 LDGSTS.E [R9+0x2c0], desc[UR10][R20.64] ;  /* 0x002c000014098fae */ /* 0x0009e2000b9a100a */
[----:B--2---:R-:W-:-:S05]  /*1860*/  @!P0 IMAD.WIDE R22, R61, 0x4, R46 ;  /* 0x000000043d168825 */ /* 0x004fca00078e022e */
[----:B------:R4:W-:Y:S01]  /*1870*/  @!P0 LDGSTS.E [R8+0x300], desc[UR10][R22.64] ;  /* 0x0030000016088fae */ /* 0x0009e2000b9a100a */
[----:B-1----:R-:W-:-:S05]  /*1880*/  @!P0 IMAD.WIDE R4, R59, 0x4, R4 ;  /* 0x000000043b048825 */ /* 0x002fca00078e0204 */
[----:B------:R4:W-:Y:S01]  /*1890*/  @!P0 LDGSTS.E [R7+0x340], desc[UR10][R4.64] ;  /* 0x0034000004078fae */ /* 0x0009e2000b9a100a */
[----:B---3--:R-:W-:-:S05]  /*18a0*/  @!P0 IMAD.WIDE R2, R57, 0x4, R2 ;  /* 0x0000000439028825 */ /* 0x008fca00078e0202 */
[----:B------:R4:W-:Y:S01]  /*18b0*/  @!P0 LDGSTS.E [R6+0x380], desc[UR10][R2.64] ;  /* 0x0038000002068fae */ /* 0x0009e2000b9a100a */
[----:B------:R-:W-:Y:S05]  /*18c0*/  @P0 BRA `(.L_x_9) ;  /* 0x0000000000240947 */ /* 0x000fea0003800000 */
[----:B----4-:R-:W0:Y:S01]  /*18d0*/  S2R R5, SR_CgaCtaId ;  /* 0x0000000000057919 */ /* 0x010e220000008800 */
[----:B------:R-:W1:Y:S01]  /*18e0*/  LDC.64 R2, c[0x0][0x388] ;  /* 0x0000e200ff027b82 */ /* 0x000e620000000a00 */
[----:B------:R-:W-:Y:S01]  /*18f0*/  MOV R4, 0x400 ;  /* 0x0000040000047802 */ /* 0x000fe20000000f00 */
[----:B-1----:R-:W-:-:S03]  /*1900*/  IMAD.WIDE R2, R55, 0x4, R2 ;  /* 0x0000000437027825 */ /* 0x002fc600078e0202 */
[----:B0-----:R-:W-:-:S05]  /*1910*/  LEA R5, R5, R4, 0x18 ;  /* 0x0000000405057211 */ /* 0x001fca00078ec0ff */
[----:B------:R-:W-:Y:S01]  /*1920*/  @!PT LDS RZ, [RZ] ;  /* 0x00000000fffff984 */ /* 0x000fe20000000800 */
[----:B------:R-:W-:Y:S01]  /*1930*/  @!PT LDS RZ, [RZ] ;  /* 0x00000000fffff984 */ /* 0x000fe20000000800 */
[----:B------:R-:W-:Y:S01]  /*1940*/  @!PT LDS RZ, [RZ] ;  /* 0x00000000fffff984 */ /* 0x000fe20000000800 */
[----:B------:R0:W-:Y:S02]  /*1950*/  LDGSTS.E [R5+0x3c0], desc[UR10][R2.64] ;  /* 0x003c000002057fae */ /* 0x0001e4000b9a100a */
.L_x_9:
[----:B------:R-:W-:Y:S05]  /*1960*/  BSYNC.RECONVERGENT B0 ;  /* 0x0000000000007941 */ /* 0x000fea0003800200 */
.L_x_8:
[----:B------:R-:W-:Y:S01]  /*1970*/  NOP ;  /* 0x0000000000007918 */ /* 0x000fe20000000000 */
[----:B------:R-:W-:Y:S01]  /*1980*/  SYNCS.ARRIVE.TRANS64.RED.A0T1 RZ, [UR7], RZ ;  /* 0x000000ffffff79a7 */ /* 0x000fe20008200407 */
[----:B------:R-:W-:Y:S01]  /*1990*/  ARRIVES.LDGSTSBAR.64.TRANSCNT [UR7] ;  /* 0x00000000ff0079b0 */ /* 0x000fe20008002a07 */
[----:B0---4-:R-:W0:Y:S01]  /*19a0*/  LDC R3, c[0x0][0x398] ;  /* 0x0000e600ff037b82 */ /* 0x011e220000000800 */
[----:B------:R-:W-:Y:S01]  /*19b0*/  NOP ;  /* 0x0000000000007918 */ /* 0x000fe20000000000 */
[C---:B0-----:R-:W-:Y:S01]  /*19c0*/  ISETP.GE.AND P0, PT, R3.reuse, 0x1, PT ;  /* 0x000000010300780c */ /* 0x041fe20003f06270 */
[----:B------:R-:W-:Y:S01]  /*19d0*/  SYNCS.ARRIVE.TRANS64.A1T0 RZ, [UR7], RZ ;  /* 0x000000ffffff79a7 */ /* 0x000fe20008100007 */
[----:B------:R-:W-:-:S04]  /*19e0*/  IADD3 R2, PT, PT, R3, 0x3, RZ ;  /* 0x0000000303027810 */ /* 0x000fc80007ffe0ff */
[----:B------:R-:W-:-:S04]  /*19f0*/  SHF.R.S32.HI R3, RZ, 0x1f, R2 ;  /* 0x0000001fff037819 */ /* 0x000fc80000011402 */
[----:B------:R-:W-:-:S03]  /*1a00*/  LEA.HI R3, R3, R2, RZ, 0x2 ;  /* 0x0000000203037211 */ /* 0x000fc600078f10ff */
[----:B------:R-:W-:Y:S05]  /*1a10*/  @!P0 BRA `(.L_x_10) ;  /* 0x0000001400588947 */ /* 0x000fea0003800000 */
[----:B------:R-:W0:Y:S01]  /*1a20*/  LDCU UR5, c[0x0][0x390] ;  /* 0x00007200ff0577ac */ /* 0x000e220008000800 */
[----:B------:R-:W-:Y:S01]  /*1a30*/  SHF.R.S32.HI R62, RZ, 0x2, R3 ;  /* 0x00000002ff3e7819 */ /* 0x000fe20000011403 */
[----:B------:R-:W-:Y:S02]  /*1a40*/  HFMA2 R80, -RZ, RZ, 0, 5.9604644775390625e-08 ;  /* 0x00000001ff507431 */ /* 0x000fe400000001ff */
[----:B------:R-:W-:Y:S02]  /*1a50*/  IMAD.MOV.U32 R52, RZ, RZ, 0x5 ;  /* 0x00000005ff347424 */ /* 0x000fe400078e00ff */
[----:B------:R-:W-:Y:S01]  /*1a60*/  HFMA2 R66, -RZ, RZ, 0, 0 ;  /* 0x00000000ff427431 */ /* 0x000fe200000001ff */
[----:B------:R-:W-:Y:S01]  /*1a70*/  PRMT R88, RZ, 0x7610, R88 ;  /* 0x00007610ff587816 */ /* 0x000fe20000000058 */
[----:B------:R-:W-:Y:S02]  /*1a80*/  IMAD R3, R62, UR12, RZ ;  /* 0x0000000c3e037c24 */ /* 0x000fe4000f8e02ff */
[----:B------:R-:W-:-:S02]  /*1a90*/  HFMA2 R70, -RZ, RZ, 0, 0 ;  /* 0x00000000ff467431 */ /* 0x000fc400000001ff */
[----:B------:R-:W-:Y:S02]  /*1aa0*/  IMAD.MOV.U32 R87, RZ, RZ, RZ ;  /* 0x000000ffff577224 */ /* 0x000fe400078e00ff */
[----:B------:R-:W-:Y:S01]  /*1ab0*/  HFMA2 R74, -RZ, RZ, 0, 0 ;  /* 0x00000000ff4a7431 */ /* 0x000fe200000001ff */
[----:B------:R-:W-:Y:S01]  /*1ac0*/  MOV R64, RZ ;  /* 0x000000ff00407202 */ /* 0x000fe20000000f00 */
[----:B------:R-:W-:Y:S02]  /*1ad0*/  HFMA2 R78, -RZ, RZ, 0, 0 ;  /* 0x00000000ff4e7431 */ /* 0x000fe400000001ff */
[----:B------:R-:W-:Y:S01]  /*1ae0*/  IMAD.MOV.U32 R89, RZ, RZ, RZ ;  /* 0x000000ffff597224 */ /* 0x000fe200078e00ff */
[----:B------:R-:W-:Y:S01]  /*1af0*/  MOV R68, RZ ;  /* 0x000000ff00447202 */ /* 0x000fe20000000f00 */
[----:B------:R-:W-:Y:S01]  /*1b00*/  IMAD.MOV.U32 R91, RZ, RZ, RZ ;  /* 0x000000ffff5b7224 */ /* 0x000fe200078e00ff */
[----:B------:R-:W-:Y:S01]  /*1b10*/  MOV R72, RZ ;  /* 0x000000ff00487202 */ /* 0x000fe20000000f00 */
[----:B------:R-:W-:Y:S01]  /*1b20*/  IMAD.MOV.U32 R93, RZ, RZ, RZ ;  /* 0x000000ffff5d7224 */ /* 0x000fe200078e00ff */
[----:B------:R-:W-:Y:S01]  /*1b30*/  MOV R76, RZ ;  /* 0x000000ff004c7202 */ /* 0x000fe20000000f00 */
[----:B------:R-:W-:Y:S01]  /*1b40*/  IMAD.MOV.U32 R95, RZ, RZ, RZ ;  /* 0x000000ffff5f7224 */ /* 0x000fe200078e00ff */
[----:B------:R-:W-:Y:S01]  /*1b50*/  MOV R109, RZ ;  /* 0x000000ff006d7202 */ /* 0x000fe20000000f00 */
[----:B------:R-:W-:Y:S01]  /*1b60*/  IMAD.MOV.U32 R97, RZ, RZ, RZ ;  /* 0x000000ffff617224 */ /* 0x000fe200078e00ff */
[----:B0-----:R-:W-:Y:S01]  /*1b70*/  UIMAD UR5, UR12, UR5, UR5 ;  /* 0x000000050c0572a4 */ /* 0x001fe2000f8e0205 */
[----:B------:R-:W-:-:S02]  /*1b80*/  IMAD.MOV.U32 R99, RZ, RZ, RZ ;  /* 0x000000ffff637224 */ /* 0x000fc400078e00ff */
[----:B------:R-:W-:Y:S02]  /*1b90*/  IMAD.MOV.U32 R101, RZ, RZ, RZ ;  /* 0x000000ffff657224 */ /* 0x000fe400078e00ff */
[----:B------:R-:W-:Y:S02]  /*1ba0*/  IMAD.MOV.U32 R103, RZ, RZ, RZ ;  /* 0x000000ffff677224 */ /* 0x000fe400078e00ff */
[----:B------:R-:W-:-:S07]  /*1bb0*/  IMAD R82, R3, R60, RZ ;  /* 0x0000003c03527224 */ /* 0x000fce00078e02ff */
.L_x_29:
[----:B0-----:R-:W0:Y:S02]  /*1bc0*/  LDCU UR4, c[0x0][0x39c] ;  /* 0x00007380ff0477ac */ /* 0x001e240008000800 */
[----:B0-----:R-:W-:-:S09]  /*1bd0*/  UISETP.GE.AND UP0, UPT, UR4, 0x1, UPT ;  /* 0x000000010400788c */ /* 0x001fd2000bf06270 */
[----:B------:R-:W-:Y:S05]  /*1be0*/  BRA.U !UP0, `(.L_x_11) ;  /* 0x0000001108d07547 */ /* 0x000fea000b800000 */
[----:B------:R-:W0:Y:S01]  /*1bf0*/  S2R R21, SR_CgaCtaId ;  /* 0x0000000000157919 */ /* 0x000e220000008800 */
[----:B------:R-:W-:Y:S01]  /*1c00*/  MOV R84, 0x400 ;  /* 0x0000040000547802 */ /* 0x000fe20000000f00 */
[C---:B------:R-:W-:Y:S01]  /*1c10*/  IMAD R3, R87.reuse, 0x20, R56 ;  /* 0x0000002057037824 */ /* 0x040fe200078e0238 */
[----:B------:R-:W-:Y:S01]  /*1c20*/  SHF.L.U32 R105, R87, 0x2, RZ ;  /* 0x0000000257697819 */ /* 0x000fe200000006ff */
[----:B------:R-:W-:Y:S01]  /*1c30*/  IMAD.MOV.U32 R107, RZ, RZ, RZ ;  /* 0x000000ffff6b7224 */ /* 0x000fe200078e00ff */
[----:B0-----:R-:W-:-:S04]  /*1c40*/  LEA R84, R21, R84, 0x18 ;  /* 0x0000005415547211 */ /* 0x001fc800078ec0ff */
[----:B------:R-:W-:-:S07]  /*1c50*/  LEA R86, R3, R84, 0x2 ;  /* 0x0000005403567211 */ /* 0x000fce00078e10ff */
.L_x_28:
[----:B0-----:R-:W0:Y:S01]  /*1c60*/  LDC.64 R20, c[0x0][0x3a0] ;  /* 0x0000e800ff147b82 */ /* 0x001e220000000a00 */
[----:B------:R-:W1:Y:S07]  /*1c70*/  LDCU UR4, c[0x0][0x3b0] ;  /* 0x00007600ff0477ac */ /* 0x000e6e0008000800 */
[----:B------:R-:W2:Y:S01]  /*1c80*/  LDC R25, c[0x0][0x390] ;  /* 0x0000e400ff197b82 */ /* 0x000ea20000000800 */
[----:B0-----:R-:W-:-:S06]  /*1c90*/  IMAD.WIDE R20, R54, 0x4, R20 ;  /* 0x0000000436147825 */ /* 0x001fcc00078e0214 */
[----:B------:R-:W3:Y:S01]  /*1ca0*/  LDG.E R20, desc[UR10][R20.64] ;  /* 0x0000000a14147981 */ /* 0x000ee2000c1e1900 */
[----:B--2---:R-:W-:Y:S02]  /*1cb0*/  IABS R24, R25 ;  /* 0x0000001900187213 */ /* 0x004fe40000000000 */
[----:B------:R-:W-:Y:S02]  /*1cc0*/  ISETP.NE.AND P1, PT, R25, RZ, PT ;  /* 0x000000ff1900720c */ /* 0x000fe40003f25270 */
[----:B------:R-:W0:Y:S08]  /*1cd0*/  I2F.RP R22, R24 ;  /* 0x0000001800167306 */ /* 0x000e300000209400 */
[----:B0-----:R-:W0:Y:S02]  /*1ce0*/  MUFU.RCP R22, R22 ;  /* 0x0000001600167308 */ /* 0x001e240000001000 */
[----:B0-----:R-:W-:-:S06]  /*1cf0*/  VIADD R2, R22, 0xffffffe ;  /* 0x0ffffffe16027836 */ /* 0x001fcc0000000000 */
[----:B------:R0:W2:Y:S02]  /*1d00*/  F2I.FTZ.U32.TRUNC.NTZ R3, R2 ;  /* 0x0000000200037305 */ /* 0x0000a4000021f000 */
[----:B0-----:R-:W-:Y:S01]  /*1d10*/  IMAD.MOV.U32 R2, RZ, RZ, RZ ;  /* 0x000000ffff027224 */ /* 0x001fe200078e00ff */
[----:B--2---:R-:W-:-:S05]  /*1d20*/  IADD3 R23, PT, PT, RZ, -R3, RZ ;  /* 0x80000003ff177210 */ /* 0x004fca0007ffe0ff */
[----:B------:R-:W-:-:S04]  /*1d30*/  IMAD R23, R23, R24, RZ ;  /* 0x0000001817177224 */ /* 0x000fc800078e02ff */
[----:B------:R-:W-:Y:S01]  /*1d40*/  IMAD.HI.U32 R3, R3, R23, R2 ;  /* 0x0000001703037227 */ /* 0x000fe200078e0002 */
[----:B---3--:R-:W-:Y:S02]  /*1d50*/  IABS R21, R20 ;  /* 0x0000001400157213 */ /* 0x008fe40000000000 */
[----:B------:R-:W-:-:S03]  /*1d60*/  ISETP.GE.AND P2, PT, R20, RZ, PT ;  /* 0x000000ff1400720c */ /* 0x000fc60003f46270 */
[----:B------:R-:W-:-:S05]  /*1d70*/  IMAD.HI.U32 R3, R3, R21, RZ ;  /* 0x0000001503037227 */ /* 0x000fca00078e00ff */
[----:B------:R-:W-:-:S05]  /*1d80*/  IADD3 R3, PT, PT, -R3, RZ, RZ ;  /* 0x000000ff03037210 */ /* 0x000fca0007ffe1ff */
[----:B------:R-:W-:-:S05]  /*1d90*/  IMAD R3, R24, R3, R21 ;  /* 0x0000000318037224 */ /* 0x000fca00078e0215 */
[----:B------:R-:W-:-:S13]  /*1da0*/  ISETP.GT.U32.AND P0, PT, R24, R3, PT ;  /* 0x000000031800720c */ /* 0x000fda0003f04070 */
[----:B------:R-:W-:-:S05]  /*1db0*/  @!P0 IMAD.IADD R3, R3, 0x1, -R24 ;  /* 0x0000000103038824 */ /* 0x000fca00078e0a18 */
[----:B------:R-:W-:-:S13]  /*1dc0*/  ISETP.GT.U32.AND P0, PT, R24, R3, PT ;  /* 0x000000031800720c */ /* 0x000fda0003f04070 */
[----:B------:R-:W-:Y:S02]  /*1dd0*/  @!P0 IADD3 R3, PT, PT, R3, -R24, RZ ;  /* 0x8000001803038210 */ /* 0x000fe40007ffe0ff */
[----:B-1----:R-:W-:-:S03]  /*1de0*/  ISETP.GE.AND P0, PT, R54, UR4, PT ;  /* 0x0000000436007c0c */ /* 0x002fc6000bf06270 */
[----:B------:R-:W-:-:S05]  /*1df0*/  IMAD.MOV.U32 R20, RZ, RZ, R3 ;  /* 0x000000ffff147224 */ /* 0x000fca00078e0003 */
[----:B------:R-:W-:Y:S02]  /*1e00*/  @!P2 IADD3 R20, PT, PT, -R20, RZ, RZ ;  /* 0x000000ff1414a210 */ /* 0x000fe40007ffe1ff */
[----:B------:R-:W-:-:S04]  /*1e10*/  @!P1 LOP3.LUT R20, RZ, R25, RZ, 0x33, !PT ;  /* 0x00000019ff149212 */ /* 0x000fc800078e33ff */
[----:B------:R-:W-:-:S13]  /*1e20*/  ISETP.GE.OR P0, PT, R20, UR5, P0 ;  /* 0x0000000514007c0c */ /* 0x000fda0008706670 */
[----:B------:R-:W-:Y:S05]  /*1e30*/  @P0 BRA `(.L_x_12) ;  /* 0x0000000800800947 */ /* 0x000fea0003800000 */
[----:B------:R-:W0:Y:S01]  /*1e40*/  LDC.64 R2, c[0x0][0x388] ;  /* 0x0000e200ff027b82 */ /* 0x000e220000000a00 */
[----:B------:R-:W-:Y:S02]  /*1e50*/  IMAD R5, R20, R62, R105 ;  /* 0x0000003e14057224 */ /* 0x000fe400078e0269 */
[----:B------:R-:W-:Y:S02]  /*1e60*/  IMAD.MOV.U32 R111, RZ, RZ, R109 ;  /* 0x000000ffff6f7224 */ /* 0x000fe400078e006d */
[----:B------:R-:W-:-:S04]  /*1e70*/  IMAD R4, R5, R60, RZ ;  /* 0x0000003c05047224 */ /* 0x000fc800078e02ff */
[----:B------:R-:W-:-:S05]  /*1e80*/  IMAD R4, R107, 0x4, R4 ;  /* 0x000000046b047824 */ /* 0x000fca00078e0204 */
[----:B------:R-:W-:-:S05]  /*1e90*/  SHF.L.U32 R5, R4, 0x4, RZ ;  /* 0x0000000404057819 */ /* 0x000fca00000006ff */
[----:B0-----:R-:W-:-:S04]  /*1ea0*/  IMAD.WIDE R2, R5, 0x4, R2 ;  /* 0x0000000405027825 */ /* 0x001fc800078e0202 */
[----:B------:R-:W-:-:S04]  /*1eb0*/  IMAD.WIDE R20, R83, 0x4, R2 ;  /* 0x0000000453147825 */ /* 0x000fc800078e0202 */
        /* <DEDUP_REMOVED lines=13> */
[----:B------:R-:W-:-:S07]  /*1f90*/  IMAD.WIDE R48, R55, 0x4, R2 ;  /* 0x0000000437307825 */ /* 0x000fce00078e0202 */
.L_x_23:
[----:B------:R-:W-:-:S04]  /*1fa0*/  LOP3.LUT R4, R80, 0xff, RZ, 0xc0, !PT ;  /* 0x000000ff50047812 */ /* 0x000fc800078ec0ff */
[----:B------:R-:W-:Y:S02]  /*1fb0*/  R2UR UR4, R4 ;  /* 0x00000000040472ca */ /* 0x000fe400000e0000 */
[----:B------:R-:W-:-:S11]  /*1fc0*/  CS2R R4, SR_GLOBALTIMERLO ;  /* 0x0000000000047805 */ /* 0x000fd60000015200 */
[----:B------:R-:W-:Y:S01]  /*1fd0*/  ULEA UR6, UR4, UR7, 0x4 ;  /* 0x0000000704067291 */ /* 0x000fe2000f8e20ff */
[----:B------:R-:W-:-:S04]  /*1fe0*/  LOP3.LUT R6, R52, 0x1, RZ, 0xc0, !PT ;  /* 0x0000000134067812 */ /* 0x000fc800078ec0ff */
[----:B------:R-:W-:-:S04]  /*1ff0*/  SHF.L.U32 R7, R6, 0x1f, RZ ;  /* 0x0000001f06077819 */ /* 0x000fc800000006ff */
[----:B------:R-:W0:Y:S02]  /*2000*/  SYNCS.PHASECHK.TRANS64.TRYWAIT P0, [UR6+0x8], R7 ;  /* 0x00000807ff0075a7 */ /* 0x000e240008001106 */
[----:B0-----:R-:W-:Y:S05]  /*2010*/  @P0 BRA `(.L_x_13) ;  /* 0x0000000000600947 */ /* 0x001fea0003800000 */
[----:B------:R-:W-:Y:S01]  /*2020*/  SHF.L.U32 R8, R6, 0x1f, RZ ;  /* 0x0000001f06087819 */ /* 0x000fe200000006ff */
[----:B------:R-:W-:-:S06]  /*2030*/  UMOV UR4, URZ ;  /* 0x000000ff00047c82 */ /* 0x000fcc0008000000 */
.L_x_16:
[----:B------:R-:W-:-:S11]  /*2040*/  UISETP.GT.AND UP0, UPT, UR4, 0xf, UPT ;  /* 0x0000000f0400788c */ /* 0x000fd6000bf04270 */
[----:B------:R-:W-:Y:S01]  /*2050*/  @!UP0 UIADD3 UR4, UPT, UPT, UR4, 0x1, URZ ;  /* 0x0000000104048890 */ /* 0x000fe2000fffe0ff */
[----:B------:R-:W-:Y:S11]  /*2060*/  BRA.U !UP0, `(.L_x_14) ;  /* 0x0000000108447547 */ /* 0x000ff6000b800000 */
[----:B------:R-:W-:-:S06]  /*2070*/  CS2R R6, SR_GLOBALTIMERLO ;  /* 0x0000000000067805 */ /* 0x000fcc0000015200 */
[----:B------:R-:W-:-:S04]  /*2080*/  IADD3 R9, P0, PT, -R4, R6, RZ ;  /* 0x0000000604097210 */ /* 0x000fc80007f1e1ff */
[----:B------:R-:W-:Y:S02]  /*2090*/  IADD3.X R7, PT, PT, ~R5, R7, RZ, P0, !PT ;  /* 0x0000000705077210 */ /* 0x000fe400007fe5ff */
[----:B------:R-:W-:-:S04]  /*20a0*/  ISETP.GE.U32.AND P0, PT, R9, 0x3d0900, PT ;  /* 0x003d09000900780c */ /* 0x000fc80003f06070 */
[----:B------:R-:W-:-:S13]  /*20b0*/  ISETP.GE.AND.EX P0, PT, R7, RZ, PT, P0 ;  /* 0x000000ff0700720c */ /* 0x000fda0003f06300 */
[----:B------:R-:W-:Y:S05]  /*20c0*/  @!P0 BRA `(.L_x_15) ;  /* 0x0000000000088947 */ /* 0x000fea0003800000 */
[----:B------:R-:W-:Y:S05]  /*20d0*/  NANOSLEEP 0xf4240 ;  /* 0x000f42400000795d */ /* 0x000fea0003800000 */
[----:B------:R-:W-:Y:S05]  /*20e0*/  BRA `(.L_x_14) ;  /* 0x0000000000247947 */ /* 0x000fea0003800000 */
.L_x_15:
[----:B------:R-:W-:-:S04]  /*20f0*/  ISETP.GE.U32.AND P0, PT, R9, 0x9c40, PT ;  /* 0x00009c400900780c */ /* 0x000fc80003f06070 */
[----:B------:R-:W-:-:S13]  /*2100*/  ISETP.GE.AND.EX P0, PT, R7, RZ, PT, P0 ;  /* 0x000000ff0700720c */ /* 0x000fda0003f06300 */
[----:B------:R-:W-:Y:S05]  /*2110*/  @!P0 BRA `(.L_x_14) ;  /* 0x0000000000188947 */ /* 0x000fea0003800000 */
[----:B------:R-:W-:-:S04]  /*2120*/  SHF.R.S32.HI R6, RZ, 0x1f, R7 ;  /* 0x0000001fff067819 */ /* 0x000fc80000011407 */
[----:B------:R-:W-:-:S05]  /*2130*/  LEA.HI R6, P0, R6, R9, RZ, 0x2 ;  /* 0x0000000906067211 */ /* 0x000fca00078110ff */
[----:B------:R-:W-:-:S05]  /*2140*/  IMAD.X R7, RZ, RZ, R7, P0 ;  /* 0x000000ffff077224 */ /* 0x000fca00000e0607 */
[----:B------:R-:W-:-:S04]  /*2150*/  SHF.R.U64 R6, R6, 0x2, R7 ;  /* 0x0000000206067819 */ /* 0x000fc80000001207 */
[----:B------:R-:W-:Y:S05]  /*2160*/  NANOSLEEP R6 ;  /* 0x000000060000735d */ /* 0x000fea0003800000 */
[----:B------:R-:W-:Y:S01]  /*2170*/  NOP ;  /* 0x0000000000007918 */ /* 0x000fe20000000000 */
.L_x_14:
[----:B------:R-:W0:Y:S02]  /*2180*/  SYNCS.PHASECHK.TRANS64.TRYWAIT P0, [UR6+0x8], R8 ;  /* 0x00000808ff0075a7 */ /* 0x000e240008001106 */
[----:B0-----:R-:W-:Y:S05]  /*2190*/  @!P0 BRA `(.L_x_16) ;  /* 0xfffffffc00a88947 */ /* 0x001fea000383ffff */
.L_x_13:
[----:B------:R-:W0:Y:S01]  /*21a0*/  LDC.64 R50, c[0x0][0x380] ;  /* 0x0000e000ff327b82 */ /* 0x000e220000000a00 */
[----:B------:R-:W-:Y:S01]  /*21b0*/  ISETP.NE.AND P0, PT, R58, RZ, PT ;  /* 0x000000ff3a00720c */ /* 0x000fe20003f05270 */
[----:B------:R-:W-:Y:S01]  /*21c0*/  BSSY.RECONVERGENT B0, `(.L_x_17) ;  /* 0x0000019000007945 */ /* 0x000fe20003800200 */
[----:B------:R-:W-:Y:S02]  /*21d0*/  SHF.L.U32 R5, R54, 0x4, RZ ;  /* 0x0000000436057819 */ /* 0x000fe400000006ff */
[----:B------:R-:W-:-:S03]  /*21e0*/  LOP3.LUT R109, R111, 0x1, RZ, 0x3c, !PT ;  /* 0x000000016f6d7812 */ /* 0x000fc600078e3cff */
[----:B0-----:R-:W-:-:S06]  /*21f0*/  IMAD.WIDE R50, R5, 0x4, R50 ;  /* 0x0000000405327825 */ /* 0x001fcc00078e0232 */
[----:B------:R-:W-:Y:S05]  /*2200*/  @P0 BRA `(.L_x_18) ;  /* 0x0000000000500947 */ /* 0x000fea0003800000 */
[----:B------:R-:W-:-:S05]  /*2210*/  IMAD R5, R109, 0x4000, R84 ;  /* 0x000040006d057824 */ /* 0x000fca00078e0254 */
[----:B------:R-:W-:Y:S01]  /*2220*/  @!PT LDS RZ, [RZ] ;  /* 0x00000000fffff984 */ /* 0x000fe20000000800 */
[----:B------:R-:W-:Y:S01]  /*2230*/  @!PT LDS RZ, [RZ] ;  /* 0x00000000fffff984 */ /* 0x000fe20000000800 */
[----:B------:R-:W-:Y:S01]  /*2240*/  @!PT LDS RZ, [RZ] ;  /* 0x00000000fffff984 */ /* 0x000fe20000000800 */
[----:B------:R0:W-:Y:S04]  /*2250*/  LDGSTS.E [R5], desc[UR10][R2.64] ;  /* 0x0000000002057fae */ /* 0x0001e8000b9a100a */
[----:B------:R0:W-:Y:S04]  /*2260*/  LDGSTS.E [R5+0x40], desc[UR10][R20.64] ;  /* 0x0004000014057fae */ /* 0x0001e8000b9a100a */
        /* <DEDUP_REMOVED lines=13> */
[----:B------:R0:W-:Y:S02]  /*2340*/  LDGSTS.E [R5+0x3c0], desc[UR10][R48.64] ;  /* 0x003c000030057fae */ /* 0x0001e4000b9a100a */
.L_x_18:
[----:B------:R-:W-:Y:S05]  /*2350*/  BSYNC.RECONVERGENT B0 ;  /* 0x0000000000007941 */ /* 0x000fea0003800200 */
.L_x_17:
[----:B------:R-:W-:Y:S01]  /*2360*/  NOP ;  /* 0x0000000000007918 */ /* 0x000fe20000000000 */
[----:B------:R-:W-:Y:S01]  /*2370*/  SYNCS.ARRIVE.TRANS64.RED.A0T1 RZ, [UR6], RZ ;  /* 0x000000ffffff79a7 */ /* 0x000fe20008200406 */
[----:B------:R-:W-:Y:S01]  /*2380*/  ARRIVES.LDGSTSBAR.64.TRANSCNT [UR6] ;  /* 0x00000000ff0079b0 */ /* 0x000fe20008002a06 */
[----:B------:R-:W-:Y:S01]  /*2390*/  NOP ;  /* 0x0000000000007918 */ /* 0x000fe20000000000 */
[----:B------:R-:W-:Y:S02]  /*23a0*/  SYNCS.ARRIVE.TRANS64.A1T0 RZ, [UR6], RZ ;  /* 0x000000ffffff79a7 */ /* 0x000fe40008100006 */
[----:B0-----:R-:W5:Y:S04]  /*23b0*/  LDG.E.128 R4, desc[UR10][R50.64] ;  /* 0x0000000a32047981 */ /* 0x001f68000c1e1d00 */
[----:B------:R-:W5:Y:S04]  /*23c0*/  LDG.E.128 R8, desc[UR10][R50.64+0x10] ;  /* 0x0000100a32087981 */ /* 0x000f68000c1e1d00 */
[----:B------:R-:W5:Y:S04]  /*23d0*/  LDG.E.128 R12, desc[UR10][R50.64+0x20] ;  /* 0x0000200a320c7981 */ /* 0x000f68000c1e1d00 */
[----:B------:R0:W5:Y:S01]  /*23e0*/  LDG.E.128 R16, desc[UR10][R50.64+0x30] ;  /* 0x0000300a32107981 */ /* 0x000162000c1e1d00 */
[----:B------:R-:W-:-:S02]  /*23f0*/  IADD3 R80, PT, PT, R80, 0x1, RZ ;  /* 0x0000000150507810 */ /* 0x000fc40007ffe0ff */
[----:B------:R-:W-:Y:S02]  /*2400*/  LOP3.LUT R92, R52, 0xffff, RZ, 0xc0, !PT ;  /* 0x0000ffff345c7812 */ /* 0x000fe400078ec0ff */
[----:B------:R-:W-:Y:S02]  /*2410*/  LOP3.LUT R53, R80, 0xff, RZ, 0xc0, !PT ;  /* 0x000000ff50357812 */ /* 0x000fe400078ec0ff */
[----:B------:R-:W-:Y:S02]  /*2420*/  SHF.R.U32.HI R92, RZ, 0x1, R92 ;  /* 0x00000001ff5c7819 */ /* 0x000fe4000001165c */
[----:B------:R-:W-:Y:S02]  /*2430*/  ISETP.NE.AND P0, PT, R53, 0x2, PT ;  /* 0x000000023500780c */ /* 0x000fe40003f05270 */
[----:B------:R-:W-:Y:S02]  /*2440*/  LOP3.LUT R92, R92, 0x1, RZ, 0xc0, !PT ;  /* 0x000000015c5c7812 */ /* 0x000fe400078ec0ff */
[----:B------:R-:W-:-:S02]  /*2450*/  SEL R53, RZ, 0x1, P0 ;  /* 0x00000001ff357807 */ /* 0x000fc40000000000 */
[----:B------:R-:W-:Y:S02]  /*2460*/  SEL R80, R80, RZ, P0 ;  /* 0x000000ff50507207 */ /* 0x000fe40000000000 */
[----:B------:R-:W-:Y:S02]  /*2470*/  LOP3.LUT R90, R52, R53, RZ, 0x3c, !PT ;  /* 0x00000035345a7212 */ /* 0x000fe400078e3cff */
[----:B------:R-:W-:Y:S02]  /*2480*/  LOP3.LUT R52, R88, 0xff, RZ, 0xc0, !PT ;  /* 0x000000ff58347812 */ /* 0x000fe400078ec0ff */
[----:B0-----:R-:W-:Y:S02]  /*2490*/  CS2R R50, SR_GLOBALTIMERLO ;  /* 0x0000000000327805 */ /* 0x001fe40000015200 */
[----:B------:R-:W-:Y:S02]  /*24a0*/  LEA R115, R52, UR7, 0x4 ;  /* 0x0000000734737c11 */ /* 0x000fe4000f8e20ff */
[----:B------:R-:W-:-:S04]  /*24b0*/  SHF.L.U32 R52, R92, 0x1f, RZ ;  /* 0x0000001f5c347819 */ /* 0x000fc800000006ff */
[----:B------:R-:W0:Y:S02]  /*24c0*/  SYNCS.PHASECHK.TRANS64.TRYWAIT P0, [R115+URZ], R52 ;  /* 0x00000034730075a7 */ /* 0x000e2400080011ff */
[----:B0-----:R-:W-:Y:S05]  /*24d0*/  @P0 BRA `(.L_x_19) ;  /* 0x0000000000600947 */ /* 0x001fea0003800000 */
[----:B------:R-:W-:Y:S01]  /*24e0*/  SHF.L.U32 R92, R92, 0x1f, RZ ;  /* 0x0000001f5c5c7819 */ /* 0x000fe200000006ff */
[----:B------:R-:W-:-:S06]  /*24f0*/  UMOV UR4, URZ ;  /* 0x000000ff00047c82 */ /* 0x000fcc0008000000 */
.L_x_22:
        /* <DEDUP_REMOVED lines=11> */
.L_x_21:
        /* <DEDUP_REMOVED lines=9> */
.L_x_20:
[----:B------:R-:W0:Y:S02]  /*2640*/  SYNCS.PHASECHK.TRANS64.TRYWAIT P0, [R115+URZ], R92 ;  /* 0x0000005c730075a7 */ /* 0x000e2400080011ff */
[----:B0-----:R-:W-:Y:S05]  /*2650*/  @!P0 BRA `(.L_x_22) ;  /* 0xfffffffc00a88947 */ /* 0x001fea000383ffff */
.L_x_19:
[----:B------:R-:W-:Y:S01]  /*2660*/  IMAD R50, R111, 0x4000, R86 ;  /* 0x000040006f327824 */ /* 0x000fe200078e0256 */
[----:B------:R-:W0:Y:S01]  /*2670*/  LDCU UR4, c[0x0][0x3b0] ;  /* 0x00007600ff0477ac */ /* 0x000e220008000800 */
[----:B------:R-:W-:Y:S01]  /*2680*/  IADD3 R88, PT, PT, R88, 0x1, RZ ;  /* 0x0000000158587810 */ /* 0x000fe20007ffe0ff */
[----:B------:R-:W-:Y:S01]  /*2690*/  VIADD R54, R54, 0x1 ;  /* 0x0000000136367836 */ /* 0x000fe20000000000 */
[----:B------:R-:W-:Y:S02]  /*26a0*/  MOV R111, R109 ;  /* 0x0000006d006f7202 */ /* 0x000fe40000000f00 */
[----:B------:R-:W1:Y:S01]  /*26b0*/  LDS R50, [R50] ;  /* 0x0000000032327984 */ /* 0x000e620000000800 */
[----:B------:R-:W-:Y:S01]  /*26c0*/  LOP3.LUT R51, R88, 0xff, RZ, 0xc0, !PT ;  /* 0x000000ff58337812 */ /* 0x000fe200078ec0ff */
[----:B------:R2:W-:Y:S03]  /*26d0*/  SYNCS.ARRIVE.TRANS64.A1T0 RZ, [R115+URZ+0x8], RZ ;  /* 0x000008ff73ff79a7 */ /* 0x0005e600081000ff */
[----:B------:R-:W-:-:S04]  /*26e0*/  ISETP.NE.AND P0, PT, R51, 0x2, PT ;  /* 0x000000023300780c */ /* 0x000fc80003f05270 */
[----:B------:R-:W-:Y:S02]  /*26f0*/  SEL R88, R88, RZ, P0 ;  /* 0x000000ff58587207 */ /* 0x000fe40000000000 */
[----:B0-----:R-:W-:-:S07]  /*2700*/  ISETP.GE.AND P1, PT, R54, UR4, PT ;  /* 0x0000000436007c0c */ /* 0x001fce000bf26270 */
[----:B------:R-:W-:-:S04]  /*2710*/  @!P0 LOP3.LUT R90, R90, 0x2, RZ, 0x3c, !PT ;  /* 0x000000025a5a8812 */ /* 0x000fc800078e3cff */
[----:B------:R-:W-:Y:S01]  /*2720*/  PRMT R52, R90, 0x7610, R52 ;  /* 0x000076105a347816 */ /* 0x000fe20000000034 */
[-C--:B-1---5:R-:W-:Y:S01]  /*2730*/  FFMA R103, R4, R50.reuse, R103 ;  /* 0x0000003204677223 */ /* 0x0a2fe20000000067 */
[-C--:B------:R-:W-:Y:S01]  /*2740*/  FFMA R78, R5, R50.reuse, R78 ;  /* 0x00000032054e7223 */ /* 0x080fe2000000004e */
        /* <DEDUP_REMOVED lines=13> */
[----:B------:R-:W-:Y:S01]  /*2820*/  FFMA R64, R19, R50, R64 ;  /* 0x0000003213407223 */ /* 0x000fe20000000040 */
[----:B--2---:R-:W-:Y:S06]  /*2830*/  @!P1 BRA `(.L_x_23) ;  /* 0xfffffff400d89947 */ /* 0x004fec000383ffff */
.L_x_12:
[----:B------:R-:W-:Y:S02]  /*2840*/  LOP3.LUT R2, R52, 0xffff, RZ, 0xc0, !PT ;  /* 0x0000ffff34027812 */ /* 0x000fe400078ec0ff */
[----:B------:R-:W-:Y:S02]  /*2850*/  LOP3.LUT R22, R88, 0xff, RZ, 0xc0, !PT ;  /* 0x000000ff58167812 */ /* 0x000fe400078ec0ff */
[----:B------:R-:W-:-:S04]  /*2860*/  SHF.R.U32.HI R2, RZ, 0x1, R2 ;  /* 0x00000001ff027819 */ /* 0x000fc80000011602 */
[----:B------:R-:W-:Y:S02]  /*2870*/  LOP3.LUT R20, R2, 0x1, RZ, 0xc0, !PT ;  /* 0x0000000102147812 */ /* 0x000fe400078ec0ff */
[----:B------:R-:W-:Y:S02]  /*2880*/  CS2R R2, SR_GLOBALTIMERLO ;  /* 0x0000000000027805 */ /* 0x000fe40000015200 */
[----:B------:R-:W-:Y:S02]  /*2890*/  LEA R22, R22, UR7, 0x4 ;  /* 0x0000000716167c11 */ /* 0x000fe4000f8e20ff */
[----:B------:R-:W-:-:S04]  /*28a0*/  SHF.L.U32 R21, R20, 0x1f, RZ ;  /* 0x0000001f14157819 */ /* 0x000fc800000006ff */
[----:B------:R-:W0:Y:S02]  /*28b0*/  SYNCS.PHASECHK.TRANS64.TRYWAIT P0, [R22+URZ], R21 ;  /* 0x00000015160075a7 */ /* 0x000e2400080011ff */
[----:B0-----:R-:W-:Y:S05]  /*28c0*/  @P0 BRA `(.L_x_24) ;  /* 0x0000000000600947 */ /* 0x001fea0003800000 */
[----:B------:R-:W-:Y:S01]  /*28d0*/  SHF.L.U32 R25, R20, 0x1f, RZ ;  /* 0x0000001f14197819 */ /* 0x000fe200000006ff */
[----:B------:R-:W-:-:S06]  /*28e0*/  UMOV UR4, URZ ;  /* 0x000000ff00047c82 */ /* 0x000fcc0008000000 */
.L_x_27:
        /* <DEDUP_REMOVED lines=11> */
.L_x_26:
        /* <DEDUP_REMOVED lines=9> */
.L_x_25:
[----:B------:R-:W0:Y:S02]  /*2a30*/  SYNCS.PHASECHK.TRANS64.TRYWAIT P0, [R22+URZ], R25 ;  /* 0x00000019160075a7 */ /* 0x000e2400080011ff */
[----:B0-----:R-:W-:Y:S05]  /*2a40*/  @!P0 BRA `(.L_x_27) ;  /* 0xfffffffc00a88947 */ /* 0x001fea000383ffff */
.L_x_24:
[----:B------:R-:W-:Y:S02]  /*2a50*/  IMAD R3, R109, 0x4000, R84 ;  /* 0x000040006d037824 */ /* 0x000fe400078e0254 */
[----:B------:R-:W-:-:S03]  /*2a60*/  VIADD R88, R88, 0x1 ;  /* 0x0000000158587836 */ /* 0x000fc60000000000 */
[----:B------:R-:W-:Y:S02]  /*2a70*/  LEA R20, R56, R3, 0x2 ;  /* 0x0000000338147211 */ /* 0x000fe400078e10ff */
[----:B------:R-:W0:Y:S01]  /*2a80*/  LDC.64 R2, c[0x0][0x3a8] ;  /* 0x0000ea00ff027b82 */ /* 0x000e220000000a00 */
[----:B------:R-:W-:Y:S02]  /*2a90*/  LOP3.LUT R38, R88, 0xff, RZ, 0xc0, !PT ;  /* 0x000000ff58267812 */ /* 0x000fe400078ec0ff */
[----:B------:R-:W1:Y:S02]  /*2aa0*/  LDS R21, [R20] ;  /* 0x0000000014157984 */ /* 0x000e640000000800 */
[----:B------:R-:W-:Y:S02]  /*2ab0*/  ISETP.NE.AND P0, PT, R38, 0x2, PT ;  /* 0x000000022600780c */ /* 0x000fe40003f05270 */
[----:B------:R-:W2:Y:S02]  /*2ac0*/  LDS R23, [R20+0x80] ;  /* 0x0000800014177984 */ /* 0x000ea40000000800 */
[----:B------:R-:W-:-:S02]  /*2ad0*/  SEL R88, R88, RZ, P0 ;  /* 0x000000ff58587207 */ /* 0x000fc40000000000 */
[----:B------:R-:W3:Y:S04]  /*2ae0*/  LDS R26, [R20+0x200] ;  /* 0x00020000141a7984 */ /* 0x000ee80000000800 */
[----:B------:R-:W4:Y:S03]  /*2af0*/  LDS R27, [R20+0x280] ;  /* 0x00028000141b7984 */ /* 0x000f260000000800 */
[----:B------:R-:W-:Y:S01]  /*2b00*/  @!P0 LOP3.LUT R52, R52, 0x2, RZ, 0x3c, !PT ;  /* 0x0000000234348812 */ /* 0x000fe200078e3cff */
[----:B------:R-:W5:Y:S04]  /*2b10*/  LDS R24, [R20+0x100] ;  /* 0x0001000014187984 */ /* 0x000f680000000800 */
[----:B------:R-:W0:Y:S04]  /*2b20*/  LDS R28, [R20+0x300] ;  /* 0x00030000141c7984 */ /* 0x000e280000000800 */
[----:B------:R-:W0:Y:S04]  /*2b30*/  LDS R30, [R20+0x400] ;  /* 0x00040000141e7984 */ /* 0x000e280000000800 */
[----:B------:R-:W0:Y:S04]  /*2b40*/  LDS R31, [R20+0x480] ;  /* 0x00048000141f7984 */ /* 0x000e280000000800 */
[----:B------:R-:W0:Y:S04]  /*2b50*/  LDS R25, [R20+0x180] ;  /* 0x0001800014197984 */ /* 0x000e280000000800 */
[----:B------:R-:W0:Y:S04]  /*2b60*/  LDS R29, [R20+0x380] ;  /* 0x00038000141d7984 */ /* 0x000e280000000800 */
[----:B------:R-:W0:Y:S01]  /*2b70*/  LDS R32, [R20+0x500] ;  /* 0x0005000014207984 */ /* 0x000e220000000800 */
[----:B-1----:R-:W-:Y:S01]  /*2b80*/  FFMA R103, R4, R21, R103 ;  /* 0x0000001504677223 */ /* 0x002fe20000000067 */
[----:B------:R-:W-:-:S02]  /*2b90*/  IADD3 R21, PT, PT, R107, R87, RZ ;  /* 0x000000576b157210 */ /* 0x000fc40007ffe0ff */
[----:B------:R-:W1:Y:S01]  /*2ba0*/  LDS R33, [R20+0x580] ;  /* 0x0005800014217984 */ /* 0x000e620000000800 */
[----:B--2---:R-:W-:Y:S01]  /*2bb0*/  FFMA R78, R5, R23, R78 ;  /* 0x00000017054e7223 */ /* 0x004fe2000000004e */
[----:B------:R-:W-:Y:S01]  /*2bc0*/  IADD3 R107, PT, PT, R0, R107, RZ ;  /* 0x0000006b006b7210 */ /* 0x000fe20007ffe0ff */
[----:B------:R-:W-:Y:S01]  /*2bd0*/  IMAD R21, R82, 0x2, R21 ;  /* 0x0000000252157824 */ /* 0x000fe200078e0215 */
[----:B------:R-:W2:Y:S01]  /*2be0*/  LDS R34, [R20+0x600] ;  /* 0x0006000014227984 */ /* 0x000ea20000000800 */
[----:B---3--:R-:W-:-:S03]  /*2bf0*/  FFMA R99, R8, R26, R99 ;  /* 0x0000001a08637223 */ /* 0x008fc60000000063 */
[----:B------:R-:W3:Y:S01]  /*2c00*/  LDS R35, [R20+0x680] ;  /* 0x0006800014237984 */ /* 0x000ee20000000800 */
[----:B------:R-:W-:Y:S01]  /*2c10*/  SHF.L.U32 R21, R21, 0x1, RZ ;  /* 0x0000000115157819 */ /* 0x000fe200000006ff */
[----:B----4-:R-:W-:Y:S02]  /*2c20*/  FFMA R74, R9, R27, R74 ;  /* 0x0000001b094a7223 */ /* 0x010fe4000000004a */
[----:B------:R-:W4:Y:S01]  /*2c30*/  LDS R36, [R20+0x700] ;  /* 0x0007000014247984 */ /* 0x000f220000000800 */
[----:B-----5:R-:W-:Y:S01]  /*2c40*/  FFMA R101, R6, R24, R101 ;  /* 0x0000001806657223 */ /* 0x020fe20000000065 */
[----:B0-----:R-:W-:-:S04]  /*2c50*/  IMAD.WIDE R2, R21, 0x4, R2 ;  /* 0x0000000415027825 */ /* 0x001fc800078e0202 */
[----:B------:R-:W-:Y:S01]  /*2c60*/  FADD R21, R78, R74 ;  /* 0x0000004a4e157221 */ /* 0x000fe20000000000 */
[----:B------:R0:W5:Y:S01]  /*2c70*/  LDS R37, [R20+0x780] ;  /* 0x0007800014257984 */ /* 0x0001620000000800 */
[----:B------:R-:W-:Y:S01]  /*2c80*/  FFMA R97, R10, R28, R97 ;  /* 0x0000001c0a617223 */ /* 0x000fe20000000061 */
[----:B------:R1:W-:Y:S01]  /*2c90*/  SYNCS.ARRIVE.TRANS64.A1T0 RZ, [R22+URZ+0x8], RZ ;  /* 0x000008ff16ff79a7 */ /* 0x0003e200081000ff */
[----:B------:R-:W-:Y:S02]  /*2ca0*/  FFMA R95, R12, R30, R95 ;  /* 0x0000001e0c5f7223 */ /* 0x000fe4000000005f */
[----:B------:R-:W-:Y:S01]  /*2cb0*/  FADD R26, R101, R97 ;  /* 0x00000061651a7221 */ /* 0x000fe20000000000 */
[----:B------:R-:W-:Y:S01]  /*2cc0*/  FFMA R70, R13, R31, R70 ;  /* 0x0000001f0d467223 */ /* 0x000fe20000000046 */
[----:B0-----:R-:W-:Y:S01]  /*2cd0*/  FADD R20, R103, R99 ;  /* 0x0000006367147221 */ /* 0x001fe20000000000 */
[----:B------:R-:W-:-:S03]  /*2ce0*/  FFMA R76, R7, R25, R76 ;  /* 0x00000019074c7223 */ /* 0x000fc6000000004c */
[----:B------:R-:W-:Y:S01]  /*2cf0*/  FADD R20, R95, R20 ;  /* 0x000000145f147221 */ /* 0x000fe20000000000 */
[----:B------:R-:W-:Y:S01]  /*2d00*/  FADD R21, R70, R21 ;  /* 0x0000001546157221 */ /* 0x000fe20000000000 */
[----:B------:R-:W-:-:S03]  /*2d10*/  FFMA R72, R11, R29, R72 ;  /* 0x0000001d0b487223 */ /* 0x000fc60000000048 */
[----:B------:R-:W-:Y:S01]  /*2d20*/  FADD R27, R20, R21 ;  /* 0x00000015141b7221 */ /* 0x000fe20000000000 */
[----:B------:R-:W-:Y:S01]  /*2d30*/  LEA R20, P1, R60, R2, 0x3 ;  /* 0x000000023c147211 */ /* 0x000fe200078218ff */
[----:B------:R-:W-:Y:S01]  /*2d40*/  FFMA R93, R14, R32, R93 ;  /* 0x000000200e5d7223 */ /* 0x000fe2000000005d */
[----:B------:R-:W-:Y:S01]  /*2d50*/  FADD R25, R76, R72 ;  /* 0x000000484c197221 */ /* 0x000fe20000000000 */
[----:B-1----:R-:W-:Y:S02]  /*2d60*/  FFMA R68, R15, R33, R68 ;  /* 0x000000210f447223 */ /* 0x002fe40000000044 */
[----:B------:R-:W-:Y:S01]  /*2d70*/  FADD R26, R93, R26 ;  /* 0x0000001a5d1a7221 */ /* 0x000fe20000000000 */
[----:B--2---:R-:W-:Y:S01]  /*2d80*/  FFMA R91, R16, R34, R91 ;  /* 0x00000022105b7223 */ /* 0x004fe2000000005b */
[----:B------:R-:W-:Y:S02]  /*2d90*/  FADD R25, R68, R25 ;  /* 0x0000001944197221 */ /* 0x000fe40000000000 */
[C---:B------:R-:W-:Y:S01]  /*2da0*/  FADD R27, R26.reuse, R27 ;  /* 0x0000001b1a1b7221 */ /* 0x040fe20000000000 */
[----:B---3--:R-:W-:Y:S01]  /*2db0*/  FFMA R66, R17, R35, R66 ;  /* 0x0000002311427223 */ /* 0x008fe20000000042 */
[----:B------:R-:W-:Y:S01]  /*2dc0*/  FADD R24, R95, R91 ;  /* 0x0000005b5f187221 */ /* 0x000fe20000000000 */
[----:B------:R-:W-:-:S02]  /*2dd0*/  FADD R26, R26, R25 ;  /* 0x000000191a1a7221 */ /* 0x000fc40000000000 */
[----:B------:R0:W-:Y:S01]  /*2de0*/  STG.E desc[UR10][R2.64], R27 ;  /* 0x0000001b02007986 */ /* 0x0001e2000c10190a */
[----:B----4-:R-:W-:Y:S01]  /*2df0*/  FFMA R89, R18, R36, R89 ;  /* 0x0000002412597223 */ /* 0x010fe20000000059 */
[----:B------:R-:W-:Y:S01]  /*2e00*/  FADD R23, R70, R66 ;  /* 0x0000004246177221 */ /* 0x000fe20000000000 */
[----:B------:R-:W-:Y:S01]  /*2e10*/  FADD R24, R99, -R24 ;  /* 0x8000001863187221 */ /* 0x000fe20000000000 */
[----:B------:R-:W-:Y:S01]  /*2e20*/  FADD R29, R21, -R26 ;  /* 0x8000001a151d7221 */ /* 0x000fe20000000000 */
[----:B-----5:R-:W-:Y:S01]  /*2e30*/  FFMA R64, R19, R37, R64 ;  /* 0x0000002513407223 */ /* 0x020fe20000000040 */
[----:B------:R-:W-:Y:S01]  /*2e40*/  FADD R28, R93, R89 ;  /* 0x000000595d1c7221 */ /* 0x000fe20000000000 */
[----:B------:R-:W-:Y:S01]  /*2e50*/  FADD R23, R74, -R23 ;  /* 0x800000174a177221 */ /* 0x000fe20000000000 */
[----:B------:R-:W-:Y:S02]  /*2e60*/  IMAD.X R21, RZ, RZ, R3, P1 ;  /* 0x000000ffff157224 */ /* 0x000fe400008e0603 */
[----:B------:R-:W-:Y:S01]  /*2e70*/  FADD R30, R68, R64 ;  /* 0x00000040441e7221 */ /* 0x000fe20000000000 */
[C---:B------:R-:W-:Y:S01]  /*2e80*/  FADD R28, R97.reuse, -R28 ;  /* 0x8000001c611c7221 */ /* 0x040fe20000000000 */
[----:B------:R-:W-:Y:S01]  /*2e90*/  FADD R31, R24, R23 ;  /* 0x00000017181f7221 */ /* 0x000fe20000000000 */
[----:B------:R0:W-:Y:S01]  /*2ea0*/  STG.E desc[UR10][R2.64+0x4], R29 ;  /* 0x0000041d02007986 */ /* 0x0001e2000c10190a */
[----:B------:R-:W-:Y:S01]  /*2eb0*/  FADD R25, R97, -R30 ;  /* 0x8000001e61197221 */ /* 0x000fe20000000000 */
[----:B------:R-:W-:Y:S01]  /*2ec0*/  ISETP.GE.AND P1, PT, R107, R60, PT ;  /* 0x0000003c6b00720c */ /* 0x000fe20003f26270 */
[----:B------:R-:W-:-:S02]  /*2ed0*/  FADD R31, R28, R31 ;  /* 0x0000001f1c1f7221 */ /* 0x000fc40000000000 */
[----:B------:R-:W-:-:S03]  /*2ee0*/  FADD R24, R28, R25 ;  /* 0x000000191c187221 */ /* 0x000fc60000000000 */
[----:B------:R0:W-:Y:S01]  /*2ef0*/  STG.E desc[UR10][R20.64], R31 ;  /* 0x0000001f14007986 */ /* 0x0001e2000c10190a */
[----:B------:R-:W-:-:S05]  /*2f00*/  FADD R23, R23, -R24 ;  /* 0x8000001817177221 */ /* 0x000fca0000000000 */
[----:B------:R0:W-:Y:S01]  /*2f10*/  STG.E desc[UR10][R20.64+0x4], R23 ;  /* 0x0000041714007986 */ /* 0x0001e2000c10190a */
[----:B------:R-:W-:Y:S05]  /*2f20*/  @!P1 BRA `(.L_x_28) ;  /* 0xffffffec004c9947 */ /* 0x000fea000383ffff */
.L_x_11:
[----:B------:R-:W-:-:S05]  /*2f30*/  IMAD.IADD R87, R85, 0x1, R87 ;  /* 0x0000000155577824 */ /* 0x000fca00078e0257 */
[----:B------:R-:W-:-:S13]  /*2f40*/  ISETP.GE.AND P0, PT, R87, R62, PT ;  /* 0x0000003e5700720c */ /* 0x000fda0003f06270 */
[----:B------:R-:W-:Y:S05]  /*2f50*/  @!P0 BRA `(.L_x_29) ;  /* 0xffffffec00188947 */ /* 0x000fea000383ffff */
[----:B------:R-:W-:-:S13]  /*2f60*/  LOP3.LUT P0, RZ, R52, 0x4, RZ, 0xc0, !PT ;  /* 0x0000000434ff7812 */ /* 0x000fda000780c0ff */
[----:B------:R-:W-:Y:S05]  /*2f70*/  @!P0 EXIT ;  /* 0x000000000000894d */ /* 0x000fea0003800000 */
.L_x_10:
[----:B------:R-:W1:Y:S01]  /*2f80*/  S2UR UR6, SR_SWINHI ;  /* 0x00000000000679c3 */ /* 0x000e620000002f00 */
[----:B------:R-:W-:Y:S01]  /*2f90*/  VOTE.ANY R5, PT, PT ;  /* 0x0000000000057806 */ /* 0x000fe200038e0100 */
[----:B------:R-:W2:Y:S01]  /*2fa0*/  S2R R7, SR_LANEID ;  /* 0x0000000000077919 */ /* 0x000ea20000000000 */
[----:B------:R-:W-:Y:S01]  /*2fb0*/  UMOV UR4, UR7 ;  /* 0x0000000700047c82 */ /* 0x000fe20008000000 */
[----:B-1----:R-:W-:Y:S01]  /*2fc0*/  UMOV UR5, UR6 ;  /* 0x0000000600057c82 */ /* 0x002fe20008000000 */
[----:B------:R-:W-:-:S04]  /*2fd0*/  UIADD3 UR6, UP0, UPT, UR4, 0x20, URZ ;  /* 0x0000002004067890 */ /* 0x000fc8000ff1e0ff */
[----:B------:R-:W-:Y:S02]  /*2fe0*/  UIADD3.X UR8, UPT, UPT, URZ, UR5, URZ, UP0, !UPT ;  /* 0x00000005ff087290 */ /* 0x000fe400087fe4ff */
[----:B0-----:R-:W-:-:S04]  /*2ff0*/  MOV R2, UR6 ;  /* 0x0000000600027c02 */ /* 0x001fc80008000f00 */
[----:B------:R-:W-:-:S04]  /*3000*/  IMAD.U32 R3, RZ, RZ, UR8 ;  /* 0x00000008ff037e24 */ /* 0x000fc8000f8e00ff */
[----:B------:R-:W0:Y:S02]  /*3010*/  MATCH.ANY.U64 R5, R2 ;  /* 0x00000000020573a1 */ /* 0x000e2400000e8200 */
[----:B0-----:R-:W0:Y:S08]  /*3020*/  BREV R0, R5 ;  /* 0x0000000500007301 */ /* 0x001e300000000000 */
[----:B0-----:R-:W2:Y:S02]  /*3030*/  FLO.U32.SH R0, R0 ;  /* 0x0000000000007300 */ /* 0x001ea400000e0400 */
[----:B--2---:R-:W-:-:S13]  /*3040*/  ISETP.NE.AND P0, PT, R7, R0, PT ;  /* 0x000000000700720c */ /* 0x004fda0003f05270 */
[----:B------:R-:W-:Y:S05]  /*3050*/  @P0 EXIT ;  /* 0x000000000000094d */ /* 0x000fea0003800000 */
[----:B------:R-:W0:Y:S01]  /*3060*/  POPC R5, R5 ;  /* 0x0000000500057309 */ /* 0x000e220000000000 */
[----:B------:R-:W-:Y:S01]  /*3070*/  MOV R2, UR4 ;  /* 0x0000000400027c02 */ /* 0x000fe20008000f00 */
[----:B------:R-:W-:Y:S01]  /*3080*/  IMAD.U32 R3, RZ, RZ, UR5 ;  /* 0x00000005ff037e24 */ /* 0x000fe2000f8e00ff */
[----:B0-----:R-:W-:Y:S01]  /*3090*/  IADD3 R7, PT, PT, -R5, RZ, RZ ;  /* 0x000000ff05077210 */ /* 0x001fe20007ffe1ff */
[----:B------:R-:W-:Y:S01]  /*30a0*/  @!PT LDS RZ, [RZ] ;  /* 0x00000000fffff984 */ /* 0x000fe20000000800 */
[----:B------:R-:W-:Y:S01]  /*30b0*/  @!PT LDS RZ, [RZ] ;  /* 0x00000000fffff984 */ /* 0x000fe20000000800 */
[----:B------:R-:W-:Y:S01]  /*30c0*/  @!PT LDS RZ, [RZ] ;  /* 0x00000000fffff984 */ /* 0x000fe20000000800 */
[----:B------:R-:W-:Y:S01]  /*30d0*/  @!PT LDS RZ, [RZ] ;  /* 0x00000000fffff984 */ /* 0x000fe20000000800 */
[----:B------:R0:W-:Y:S06]  /*30e0*/  MEMBAR.SC.CTA ;  /* 0x0000000000007992 */ /* 0x0001ec0000000000 */
[----:B0-----:R-:W2:Y:S02]  /*30f0*/  ATOM.E.ADD.STRONG.SM PT, R2, desc[UR10][R2.64+0x20], R7 ;  /* 0x800020070202798a */ /* 0x001ea400081eb10a */
[----:B--2---:R-:W-:Y:S01]  /*3100*/  NOP ;  /* 0x0000000000007918 */ /* 0x004fe20000000000 */
[----:B------:R-:W-:-:S13]  /*3110*/  ISETP.NE.AND P0, PT, R2, R5, PT ;  /* 0x000000050200720c */ /* 0x000fda0003f05270 */
[----:B------:R-:W-:Y:S05]  /*3120*/  @P0 EXIT ;  /* 0x000000000000094d */ /* 0x000fea0003800000 */
[----:B------:R-:W0:Y:S02]  /*3130*/  SYNCS.CCTL.IV [UR7] ;  /* 0x00000000ff0079b1 */ /* 0x000e240008000007 */
[----:B0-----:R-:W0:Y:S02]  /*3140*/  SYNCS.CCTL.IV [UR7+0x8] ;  /* 0x00000800ff0079b1 */ /* 0x001e240008000007 */
[----:B0-----:R-:W0:Y:S02]  /*3150*/  SYNCS.CCTL.IV [UR7+0x10] ;  /* 0x00001000ff0079b1 */ /* 0x001e240008000007 */
[----:B0-----:R-:W-:Y:S01]  /*3160*/  SYNCS.CCTL.IV [UR7+0x18] ;  /* 0x00001800ff0079b1 */ /* 0x001fe20008000007 */
[----:B------:R-:W-:Y:S05]  /*3170*/  EXIT ;  /* 0x000000000000794d */ /* 0x000fea0003800000 */
.L_x_30:
[----:B------:R-:W-:-:S00]  /*3180*/  BRA `(.L_x_30) ;  /* 0xfffffffc00fc7947 */ /* 0x000fc0000383ffff */
[----:B------:R-:W-:-:S00]  /*3190*/  NOP ;  /* 0x0000000000007918 */ /* 0x000fc00000000000 */
        /* <DEDUP_REMOVED lines=14> */
.L_x_38:


//--------------------- .text._Z21winograd_2x2_3x3_BTdBPKfiiiPf --------------------------
	.section	.text._Z21winograd_2x2_3x3_BTdBPKfiiiPf,"ax",@progbits
	.align	128
        .global         _Z21winograd_2x2_3x3_BTdBPKfiiiPf
        .type           _Z21winograd_2x2_3x3_BTdBPKfiiiPf,@function
        .size           _Z21winograd_2x2_3x3_BTdBPKfiiiPf,(.L_x_39 - _Z21winograd_2x2_3x3_BTdBPKfiiiPf)
        .other          _Z21winograd_2x2_3x3_BTdBPKfiiiPf,@"STO_CUDA_ENTRY STV_DEFAULT"
_Z21winograd_2x2_3x3_BTdBPKfiiiPf:
.text._Z21winograd_2x2_3x3_BTdBPKfiiiPf:
[----:B------:R-:W-:Y:S01]  /*0000*/  LDC R1, c[0x0][0x37c] ;  /* 0x0000df00ff017b82 */ /* 0x000fe20000000800 */
[----:B------:R-:W0:Y:S01]  /*0010*/  S2R R8, SR_TID.Y ;  /* 0x0000000000087919 */ /* 0x000e220000002200 */
[----:B------:R-:W1:Y:S06]  /*0020*/  LDCU UR7, c[0x0][0x360] ;  /* 0x00006c00ff0777ac */ /* 0x000e6c0008000800 */
[----:B------:R-:W0:Y:S01]  /*0030*/  S2UR UR6, SR_CTAID.Y ;  /* 0x00000000000679c3 */ /* 0x000e220000002600 */
[----:B------:R-:W2:Y:S07]  /*0040*/  LDCU.64 UR4, c[0x0][0x388] ;  /* 0x00007100ff0477ac */ /* 0x000eae0008000a00 */
[----:B------:R-:W0:Y:S01]  /*0050*/  LDC R5, c[0x0][0x364] ;  /* 0x0000d900ff057b82 */ /* 0x000e220000000800 */
[----:B--2---:R-:W-:Y:S01]  /*0060*/  UIMAD UR4, UR5, UR4, URZ ;  /* 0x00000004050472a4 */ /* 0x004fe2000f8e02ff */
[----:B0-----:R-:W-:-:S05]  /*0070*/  IMAD R22, R5, UR6, R8 ;  /* 0x0000000605167c24 */ /* 0x001fca000f8e0208 */
[----:B------:R-:W-:-:S04]  /*0080*/  SHF.L.U32 R4, R22, 0x2, RZ ;  /* 0x0000000216047819 */ /* 0x000fc800000006ff */
[----:B------:R-:W-:-:S04]  /*0090*/  IADD3 R0, PT, PT, R4, 0x3, RZ ;  /* 0x0000000304007810 */ /* 0x000fc80007ffe0ff */
[----:B------:R-:W-:-:S13]  /*00a0*/  ISETP.GE.AND P0, PT, R0, UR4, PT ;  /* 0x0000000400007c0c */ /* 0x000fda000bf06270 */
[----:B-1----:R-:W-:Y:S05]  /*00b0*/  @P0 EXIT ;  /* 0x000000000000094d */ /* 0x002fea0003800000 */
[----:B------:R-:W0:Y:S01]  /*00c0*/  S2R R10, SR_CTAID.Z ;  /* 0x00000000000a7919 */ /* 0x000e220000002700 */
[----:B------:R-:W1:Y:S01]  /*00d0*/  LDCU UR5, c[0x0][0x370] ;  /* 0x00006e00ff0577ac */ /* 0x000e620008000800 */
[----:B------:R-:W0:Y:S01]  /*00e0*/  LDC R3, c[0x0][0x374] ;  /* 0x0000dd00ff037b82 */ /* 0x000e220000000800 */
[----:B------:R-:W2:Y:S01]  /*00f0*/  S2R R6, SR_TID.Z ;  /* 0x0000000000067919 */ /* 0x000ea20000002300 */
[----:B------:R-:W3:Y:S01]  /*0100*/  LDCU UR8, c[0x0][0x368] ;  /* 0x00006d00ff0877ac */ /* 0x000ee20008000800 */
[----:B------:R-:W4:Y:S01]  /*0110*/  S2R R2, SR_CTAID.X ;  /* 0x0000000000027919 */ /* 0x000f220000002500 */
[----:B------:R-:W5:Y:S01]  /*0120*/  LDCU.64 UR10, c[0x0][0x398] ;  /* 0x00007300ff0a77ac */ /* 0x000f620008000a00 */
[----:B------:R-:W1:Y:S01]  /*0130*/  S2R R23, SR_TID.X ;  /* 0x0000000000177919 */ /* 0x000e620000002100 */
[----:B------:R-:W0:Y:S02]  /*0140*/  LDCU.64 UR12, c[0x0][0x380] ;  /* 0x00007000ff0c77ac */ /* 0x000e240008000a00 */
[----:B0-----:R-:W-:-:S02]  /*0150*/  IMAD R3, R3, R10, RZ ;  /* 0x0000000a03037224 */ /* 0x001fc400078e02ff */
[----:B--2---:R-:W-:-:S03]  /*0160*/  IMAD R8, R5, R6, R8 ;  /* 0x0000000605087224 */ /* 0x004fc600078e0208 */
[----:B------:R-:W-:Y:S01]  /*0170*/  IADD3 R7, P0, PT, R3, UR6, RZ ;  /* 0x0000000603077c10 */ /* 0x000fe2000ff1e0ff */
[----:B------:R-:W-:-:S03]  /*0180*/  HFMA2 R3, -RZ, RZ, 0, 0 ;  /* 0x00000000ff037431 */ /* 0x000fc600000001ff */
[----:B------:R-:W-:Y:S01]  /*0190*/  IADD3.X R9, PT, PT, RZ, RZ, RZ, P0, !PT ;  /* 0x000000ffff097210 */ /* 0x000fe200007fe4ff */
[----:B-1----:R-:W-:-:S04]  /*01a0*/  IMAD R8, R8, UR7, R23 ;  /* 0x0000000708087c24 */ /* 0x002fc8000f8e0217 */
[----:B------:R-:W-:Y:S02]  /*01b0*/  IMAD R9, R9, UR5, RZ ;  /* 0x0000000509097c24 */ /* 0x000fe4000f8e02ff */
[----:B----4-:R-:W-:Y:S01]  /*01c0*/  IMAD.WIDE.U32 R6, R7, UR5, R2 ;  /* 0x0000000507067c25 */ /* 0x010fe2000f8e0002 */
[----:B------:R-:W-:-:S03]  /*01d0*/  UIMAD UR5, UR7, UR5, URZ ;  /* 0x00000005070572a4 */ /* 0x000fc6000f8e02ff */
[----:B------:R-:W-:Y:S01]  /*01e0*/  IMAD R3, R5, UR7, RZ ;  /* 0x0000000705037c24 */ /* 0x000fe2000f8e02ff */
[----:B------:R-:W-:Y:S01]  /*01f0*/  IADD3 R10, PT, PT, R7, R9, RZ ;  /* 0x00000009070a7210 */ /* 0x000fe20007ffe0ff */
[----:B------:R-:W-:Y:S01]  /*0200*/  IMAD R23, R2, UR7, R23 ;  /* 0x0000000702177c24 */ /* 0x000fe2000f8e0217 */
[----:B------:R-:W-:Y:S01]  /*0210*/  MOV R9, RZ ;  /* 0x000000ff00097202 */ /* 0x000fe20000000f00 */
[----:B---3--:R-:W-:Y:S01]  /*0220*/  IMAD R3, R3, UR8, RZ ;  /* 0x0000000803037c24 */ /* 0x008fe2000f8e02ff */
[----:B------:R-:W0:Y:S03]  /*0230*/  LDCU.64 UR8, c[0x0][0x358] ;  /* 0x00006b00ff0877ac */ /* 0x000e260008000a00 */
[----:B------:R-:W-:-:S04]  /*0240*/  IMAD.WIDE.U32 R6, R3, R6, R8 ;  /* 0x0000000603067225 */ /* 0x000fc800078e0008 */
[----:B------:R-:W-:Y:S01]  /*0250*/  IMAD R3, R10, R3, RZ ;  /* 0x000000030a037224 */ /* 0x000fe200078e02ff */
[----:B-----5:R-:W-:-:S04]  /*0260*/  LEA R28, P0, R6, UR10, 0x6 ;  /* 0x0000000a061c7c11 */ /* 0x020fc8000f8030ff */
[----:B------:R-:W-:Y:S02]  /*0270*/  IADD3 R3, PT, PT, R7, R3, RZ ;  /* 0x0000000307037210 */ /* 0x000fe40007ffe0ff */
[----:B------:R-:W-:Y:S02]  /*0280*/  MOV R7, R0 ;  /* 0x0000000000077202 */ /* 0x000fe40000000f00 */
[----:B------:R-:W-:-:S07]  /*0290*/  LEA.HI.X R29, R6, UR11, R3, 0x6, P0 ;  /* 0x0000000b061d7c11 */ /* 0x000fce00080f3403 */
.L_x_34:
[----:B-1----:R-:W1:Y:S01]  /*02a0*/  LDC R0, c[0x0][0x390] ;  /* 0x0000e400ff007b82 */ /* 0x002e620000000800 */
[----:B------:R-:W-:Y:S01]  /*02b0*/  SHF.L.U32 R25, R23, 0x2, RZ ;  /* 0x0000000217197819 */ /* 0x000fe200000006ff */
[----:B------:R-:W-:Y:S03]  /*02c0*/  BSSY.RECONVERGENT B0, `(.L_x_31) ;  /* 0x000004b000007945 */ /* 0x000fe60003800200 */
[----:B------:R-:W-:-:S04]  /*02d0*/  IADD3 R3, PT, PT, R25, 0x3, RZ ;  /* 0x0000000319037810 */ /* 0x000fc80007ffe0ff */
[----:B-1----:R-:W-:-:S13]  /*02e0*/  ISETP.GE.AND P0, PT, R3, R0, PT ;  /* 0x000000000300720c */ /* 0x002fda0003f06270 */
[----:B------:R-:W-:Y:S05]  /*02f0*/  @P0 BRA `(.L_x_32) ;  /* 0x00000004001c0947 */ /* 0x000fea0003800000 */
[-C--:B------:R-:W-:Y:S01]  /*0300*/  IMAD R3, R4, R0.reuse, RZ ;  /* 0x0000000004037224 */ /* 0x080fe200078e02ff */
[----:B------:R-:W-:Y:S01]  /*0310*/  MOV R21, R23 ;  /* 0x0000001700157202 */ /* 0x000fe20000000f00 */
[----:B------:R-:W-:Y:S02]  /*0320*/  IMAD R2, R7, R0, RZ ;  /* 0x0000000007027224 */ /* 0x000fe400078e02ff */
[----:B------:R-:W-:-:S03]  /*0330*/  IMAD.IADD R5, R3, 0x1, R0 ;  /* 0x0000000103057824 */ /* 0x000fc600078e0200 */
[----:B------:R-:W-:Y:S02]  /*0340*/  SHF.R.S32.HI R7, RZ, 0x1f, R2 ;  /* 0x0000001fff077819 */ /* 0x000fe40000011402 */
[----:B------:R-:W-:Y:S02]  /*0350*/  IADD3 R6, PT, PT, R5, R0, RZ ;  /* 0x0000000005067210 */ /* 0x000fe40007ffe0ff */
[----:B------:R-:W-:Y:S02]  /*0360*/  SHF.R.S32.HI R20, RZ, 0x1f, R5 ;  /* 0x0000001fff147819 */ /* 0x000fe40000011405 */
[----:B------:R-:W-:-:S07]  /*0370*/  SHF.R.S32.HI R4, RZ, 0x1f, R6 ;  /* 0x0000001fff047819 */ /* 0x000fce0000011406 */
.L_x_33:
[----:B-1----:R-:W-:Y:S02]  /*0380*/  SHF.R.S32.HI R12, RZ, 0x1f, R3 ;  /* 0x0000001fff0c7819 */ /* 0x002fe40000011403 */
[----:B------:R-:W-:Y:S02]  /*0390*/  SHF.R.S32.HI R27, RZ, 0x1f, R25 ;  /* 0x0000001fff1b7819 */ /* 0x000fe40000011419 */
[-C--:B------:R-:W-:Y:S02]  /*03a0*/  IADD3 R10, P1, PT, R3, R25.reuse, RZ ;  /* 0x00000019030a7210 */ /* 0x080fe40007f3e0ff */
[----:B------:R-:W-:Y:S02]  /*03b0*/  IADD3 R8, P0, PT, R6, R25, RZ ;  /* 0x0000001906087210 */ /* 0x000fe40007f1e0ff */
[-C--:B------:R-:W-:Y:S02]  /*03c0*/  IADD3.X R11, PT, PT, R12, R27.reuse, RZ, P1, !PT ;  /* 0x0000001b0c0b7210 */ /* 0x080fe40000ffe4ff */
[----:B------:R-:W-:-:S02]  /*03d0*/  IADD3.X R9, PT, PT, R4, R27, RZ, P0, !PT ;  /* 0x0000001b04097210 */ /* 0x000fc400007fe4ff */
[----:B------:R-:W-:Y:S02]  /*03e0*/  LEA R14, P1, R10, UR12, 0x2 ;  /* 0x0000000c0a0e7c11 */ /* 0x000fe4000f8210ff */
[----:B------:R-:W-:Y:S02]  /*03f0*/  LEA R12, P0, R8, UR12, 0x2 ;  /* 0x0000000c080c7c11 */ /* 0x000fe4000f8010ff */
[----:B------:R-:W-:Y:S02]  /*0400*/  LEA.HI.X R15, R10, UR13, R11, 0x2, P1 ;  /* 0x0000000d0a0f7c11 */ /* 0x000fe400088f140b */
[----:B------:R-:W-:-:S03]  /*0410*/  LEA.HI.X R13, R8, UR13, R9, 0x2, P0 ;  /* 0x0000000d080d7c11 */ /* 0x000fc600080f1409 */
[----:B0-----:R-:W2:Y:S04]  /*0420*/  LDG.E.64 R10, desc[UR8][R14.64+0x8] ;  /* 0x000008080e0a7981 */ /* 0x001ea8000c1e1b00 */
[----:B------:R-:W2:Y:S04]  /*0430*/  LDG.E.64 R8, desc[UR8][R12.64+0x8] ;  /* 0x000008080c087981 */ /* 0x000ea8000c1e1b00 */
[----:B------:R-:W3:Y:S04]  /*0440*/  LDG.E R18, desc[UR8][R14.64+0x4] ;  /* 0x000004080e127981 */ /* 0x000ee8000c1e1900 */
[----:B------:R0:W3:Y:S01]  /*0450*/  LDG.E R19, desc[UR8][R12.64+0x4] ;  /* 0x000004080c137981 */ /* 0x0000e2000c1e1900 */
[----:B------:R-:W-:-:S02]  /*0460*/  IADD3 R17, P0, PT, R5, R25, RZ ;  /* 0x0000001905117210 */ /* 0x000fc40007f1e0ff */
[----:B------:R-:W-:Y:S02]  /*0470*/  IADD3 R25, P1, PT, R2, R25, RZ ;  /* 0x0000001902197210 */ /* 0x000fe40007f3e0ff */
[----:B------:R-:W-:Y:S02]  /*0480*/  IADD3.X R24, PT, PT, R20, R27, RZ, P0, !PT ;  /* 0x0000001b14187210 */ /* 0x000fe400007fe4ff */
[----:B------:R-:W-:Y:S01]  /*0490*/  LEA R26, P0, R17, UR12, 0x2 ;  /* 0x0000000c111a7c11 */ /* 0x000fe2000f8010ff */
[----:B0-----:R-:W-:Y:S01]  /*04a0*/  IMAD.X R12, R7, 0x1, R27, P1 ;  /* 0x00000001070c7824 */ /* 0x001fe200008e061b */
[----:B------:R-:W-:Y:S02]  /*04b0*/  LEA R16, P1, R25, UR12, 0x2 ;  /* 0x0000000c19107c11 */ /* 0x000fe4000f8210ff */
[----:B------:R-:W-:Y:S02]  /*04c0*/  LEA.HI.X R27, R17, UR13, R24, 0x2, P0 ;  /* 0x0000000d111b7c11 */ /* 0x000fe400080f1418 */
[----:B------:R-:W-:-:S03]  /*04d0*/  LEA.HI.X R17, R25, UR13, R12, 0x2, P1 ;  /* 0x0000000d19117c11 */ /* 0x000fc600088f140c */
[----:B------:R-:W4:Y:S01]  /*04e0*/  LDG.E R24, desc[UR8][R26.64+0x4] ;  /* 0x000004081a187981 */ /* 0x000f22000c1e1900 */
[----:B--2---:R-:W-:Y:S01]  /*04f0*/  FADD R10, R10, -R8 ;  /* 0x800000080a0a7221 */ /* 0x004fe20000000000 */
[----:B------:R-:W-:Y:S01]  /*0500*/  FADD R11, R11, -R9 ;  /* 0x800000090b0b7221 */ /* 0x000fe20000000000 */
[----:B---3--:R-:W-:-:S04]  /*0510*/  FADD R18, R18, -R19 ;  /* 0x8000001312127221 */ /* 0x008fc80000000000 */
[C-C-:B------:R-:W-:Y:S01]  /*0520*/  FADD R12, R18.reuse, -R10.reuse ;  /* 0x8000000a120c7221 */ /* 0x140fe20000000000 */
[C-C-:B------:R-:W-:Y:S01]  /*0530*/  FADD R13, R18.reuse, R10.reuse ;  /* 0x0000000a120d7221 */ /* 0x140fe20000000000 */
[C---:B------:R-:W-:Y:S01]  /*0540*/  FADD R14, -R18.reuse, R10 ;  /* 0x0000000a120e7221 */ /* 0x040fe20000000100 */
[----:B------:R-:W-:Y:S02]  /*0550*/  FADD R15, R18, -R11 ;  /* 0x8000000b120f7221 */ /* 0x000fe40000000000 */
[----:B------:R-:W2:Y:S04]  /*0560*/  LDG.E.64 R10, desc[UR8][R26.64+0x8] ;  /* 0x000008081a0a7981 */ /* 0x000ea8000c1e1b00 */
[----:B------:R-:W3:Y:S04]  /*0570*/  LDG.E R27, desc[UR8][R16.64+0x4] ;  /* 0x00000408101b7981 */ /* 0x000ee8000c1e1900 */
[----:B------:R-:W5:Y:S01]  /*0580*/  LDG.E.64 R16, desc[UR8][R16.64+0x8] ;  /* 0x0000080810107981 */ /* 0x000f62000c1e1b00 */
[C-C-:B----4-:R-:W-:Y:S01]  /*0590*/  FADD R25, R24.reuse, R19.reuse ;  /* 0x0000001318197221 */ /* 0x150fe20000000000 */
[----:B------:R-:W-:-:S02]  /*05a0*/  FADD R19, -R24, R19 ;  /* 0x0000001318137221 */ /* 0x000fc40000000100 */
[----:B------:R2:W-:Y:S01]  /*05b0*/  STG.E.128 desc[UR8][R28.64], R12 ;  /* 0x0000000c1c007986 */ /* 0x0005e2000c101d08 */
[----:B------:R-:W-:Y:S01]  /*05c0*/  IADD3 R21, PT, PT, R21, UR5, RZ ;  /* 0x0000000515157c10 */ /* 0x000fe2000fffe0ff */
[C-C-:B--2---:R-:W-:Y:S01]  /*05d0*/  FADD R12, R10.reuse, R8.reuse ;  /* 0x000000080a0c7221 */ /* 0x144fe20000000000 */
[----:B------:R-:W-:Y:S01]  /*05e0*/  FADD R18, -R10, R8 ;  /* 0x000000080a127221 */ /* 0x000fe20000000100 */
[----:B------:R-:W-:Y:S02]  /*05f0*/  FADD R26, -R11, R9 ;  /* 0x000000090b1a7221 */ /* 0x000fe40000000100 */
[--C-:B------:R-:W-:Y:S01]  /*0600*/  FADD R8, R25, -R12.reuse ;  /* 0x8000000c19087221 */ /* 0x100fe20000000000 */
[----:B---3--:R-:W-:Y:S01]  /*0610*/  FADD R24, R24, -R27 ;  /* 0x8000001b18187221 */ /* 0x008fe20000000000 */
[----:B------:R-:W-:Y:S01]  /*0620*/  FADD R27, R11, R9 ;  /* 0x000000090b1b7221 */ /* 0x000fe20000000000 */
[----:B------:R-:W-:Y:S01]  /*0630*/  FADD R9, R25, R12 ;  /* 0x0000000c19097221 */ /* 0x000fe20000000000 */
[----:B-----5:R-:W-:Y:S01]  /*0640*/  FADD R15, R10, -R16 ;  /* 0x800000100a0f7221 */ /* 0x020fe20000000000 */
[----:B------:R-:W-:Y:S01]  /*0650*/  FADD R17, R11, -R17 ;  /* 0x800000110b117221 */ /* 0x000fe20000000000 */
[----:B------:R-:W-:-:S02]  /*0660*/  FADD R10, -R25, R12 ;  /* 0x0000000c190a7221 */ /* 0x000fc40000000100 */
[C-C-:B------:R-:W-:Y:S01]  /*0670*/  FADD R12, R24.reuse, -R15.reuse ;  /* 0x8000000f180c7221 */ /* 0x140fe20000000000 */
[C-C-:B------:R-:W-:Y:S01]  /*0680*/  FADD R13, R24.reuse, R15.reuse ;  /* 0x0000000f180d7221 */ /* 0x140fe20000000000 */
[C---:B------:R-:W-:Y:S01]  /*0690*/  FADD R14, -R24.reuse, R15 ;  /* 0x0000000f180e7221 */ /* 0x040fe20000000100 */
[----:B------:R-:W-:Y:S01]  /*06a0*/  FADD R15, R24, -R17 ;  /* 0x80000011180f7221 */ /* 0x000fe20000000000 */
[C-C-:B------:R-:W-:Y:S01]  /*06b0*/  FADD R16, R19.reuse, -R18.reuse ;  /* 0x8000001213107221 */ /* 0x140fe20000000000 */
[C-C-:B------:R-:W-:Y:S01]  /*06c0*/  FADD R17, R19.reuse, R18.reuse ;  /* 0x0000001213117221 */ /* 0x140fe20000000000 */
[----:B------:R-:W-:Y:S01]  /*06d0*/  FADD R18, -R19, R18 ;  /* 0x0000001213127221 */ /* 0x000fe20000000100 */
[----:B------:R-:W-:Y:S01]  /*06e0*/  FADD R11, R25, -R27 ;  /* 0x8000001b190b7221 */ /* 0x000fe20000000000 */
[----:B------:R-:W-:Y:S01]  /*06f0*/  FADD R19, R19, -R26 ;  /* 0x8000001a13137221 */ /* 0x000fe20000000000 */
[----:B------:R-:W-:Y:S01]  /*0700*/  SHF.L.U32 R25, R21, 0x2, RZ ;  /* 0x0000000215197819 */ /* 0x000fe200000006ff */
[----:B------:R1:W-:Y:S03]  /*0710*/  STG.E.128 desc[UR8][R28.64+0x30], R12 ;  /* 0x0000300c1c007986 */ /* 0x0003e6000c101d08 */
[----:B------:R-:W-:Y:S01]  /*0720*/  IADD3 R27, PT, PT, R25, 0x3, RZ ;  /* 0x00000003191b7810 */ /* 0x000fe20007ffe0ff */
[----:B------:R1:W-:Y:S04]  /*0730*/  STG.E.128 desc[UR8][R28.64+0x10], R8 ;  /* 0x000010081c007986 */ /* 0x0003e8000c101d08 */
[----:B------:R1:W-:Y:S01]  /*0740*/  STG.E.128 desc[UR8][R28.64+0x20], R16 ;  /* 0x000020101c007986 */ /* 0x0003e2000c101d08 */
[----:B------:R-:W-:-:S13]  /*0750*/  ISETP.GE.AND P0, PT, R27, R0, PT ;  /* 0x000000001b00720c */ /* 0x000fda0003f06270 */
[----:B------:R-:W-:Y:S05]  /*0760*/  @!P0 BRA `(.L_x_33) ;  /* 0xfffffffc00048947 */ /* 0x000fea000383ffff */
.L_x_32:
[----:B0-----:R-:W-:Y:S05]  /*0770*/  BSYNC.RECONVERGENT B0 ;  /* 0x0000000000007941 */ /* 0x001fea0003800200 */
.L_x_31:
[----:B------:R-:W0:Y:S01]  /*0780*/  LDCU UR6, c[0x0][0x374] ;  /* 0x00006e80ff0677ac */ /* 0x000e220008000800 */
[----:B------:R-:W0:Y:S02]  /*0790*/  LDC R3, c[0x0][0x364] ;  /* 0x0000d900ff037b82 */ /* 0x000e240000000800 */
[----:B0-----:R-:W-:-:S05]  /*07a0*/  IMAD R22, R3, UR6, R22 ;  /* 0x0000000603167c24 */ /* 0x001fca000f8e0216 */
[----:B------:R-:W-:-:S04]  /*07b0*/  SHF.L.U32 R4, R22, 0x2, RZ ;  /* 0x0000000216047819 */ /* 0x000fc800000006ff */
[----:B------:R-:W-:-:S04]  /*07c0*/  IADD3 R7, PT, PT, R4, 0x3, RZ ;  /* 0x0000000304077810 */ /* 0x000fc80007ffe0ff */
[----:B------:R-:W-:-:S13]  /*07d0*/  ISETP.GE.AND P0, PT, R7, UR4, PT ;  /* 0x0000000407007c0c */ /* 0x000fda000bf06270 */
[----:B------:R-:W-:Y:S05]  /*07e0*/  @!P0 BRA `(.L_x_34) ;  /* 0xfffffff800ac8947 */ /* 0x000fea000383ffff */
[----:B------:R-:W-:Y:S05]  /*07f0*/  EXIT ;  /* 0x000000000000794d */ /* 0x000fea0003800000 */
.L_x_35:
        /* <DEDUP_REMOVED lines=16> */
.L_x_39:


//--------------------- .text._Z16Transform_KernelPKfPfi --------------------------
	.section	.text._Z16Transform_KernelPKfPfi,"ax",@progbits
	.align	128
        .global         _Z16Transform_KernelPKfPfi
        .type           _Z16Transform_KernelPKfPfi,@function
        .size           _Z16Transform_KernelPKfPfi,(.L_x_40 - _Z16Transform_KernelPKfPfi)
        .other          _Z16Transform_KernelPKfPfi,@"STO_CUDA_ENTRY STV_DEFAULT"
_Z16Transform_KernelPKfPfi:
.text._Z16Transform_KernelPKfPfi:
[----:B------:R-:W-:Y:S01]  /*0000*/  LDC R1, c[0x0][0x37c] ;  /* 0x0000df00ff017b82 */ /* 0x000fe20000000800 */
[----:B------:R-:W0:Y:S07]  /*0010*/  S2R R0, SR_TID.Y ;  /* 0x0000000000007919 */ /* 0x000e2e0000002200 */
[----:B------:R-:W-:Y:S01]  /*0020*/  S2UR UR4, SR_CTAID.Y ;  /* 0x00000000000479c3 */ /* 0x000fe20000002600 */
[----:B------:R-:W1:Y:S01]  /*0030*/  LDCU UR7, c[0x0][0x370] ;  /* 0x00006e00ff0777ac */ /* 0x000e620008000800 */
[----:B------:R-:W0:Y:S01]  /*0040*/  S2R R5, SR_TID.Z ;  /* 0x0000000000057919 */ /* 0x000e220000002300 */
[----:B------:R-:W2:Y:S01]  /*0050*/  LDCU UR8, c[0x0][0x374] ;  /* 0x00006e80ff0877ac */ /* 0x000ea20008000800 */
[----:B------:R-:W3:Y:S04]  /*0060*/  S2R R3, SR_TID.X ;  /* 0x0000000000037919 */ /* 0x000ee80000002100 */
[----:B------:R-:W2:Y:S01]  /*0070*/  S2UR UR6, SR_CTAID.Z ;  /* 0x00000000000679c3 */ /* 0x000ea20000002700 */
[----:B------:R-:W4:Y:S01]  /*0080*/  LDCU UR10, c[0x0][0x360] ;  /* 0x00006c00ff0a77ac */ /* 0x000f220008000800 */
[----:B------:R-:W4:Y:S06]  /*0090*/  LDCU UR11, c[0x0][0x364] ;  /* 0x00006c80ff0b77ac */ /* 0x000f2c0008000800 */
[----:B------:R-:W1:Y:S01]  /*00a0*/  S2UR UR5, SR_CTAID.X ;  /* 0x00000000000579c3 */ /* 0x000e620000002500 */
[----:B------:R-:W5:Y:S07]  /*00b0*/  LDCU UR12, c[0x0][0x390] ;  /* 0x00007200ff0c77ac */ /* 0x000f6e0008000800 */
[----:B------:R-:W5:Y:S01]  /*00c0*/  LDC R2, c[0x0][0x368] ;  /* 0x0000da00ff027b82 */ /* 0x000f620000000800 */
[----:B------:R-:W5:Y:S01]  /*00d0*/  LDCU UR9, c[0x0][0x378] ;  /* 0x00006f00ff0977ac */ /* 0x000f620008000800 */
[----:B--2---:R-:W-:-:S02]  /*00e0*/  UIMAD UR4, UR6, UR8, UR4 ;  /* 0x00000008060472a4 */ /* 0x004fc4000f8e0204 */
[----:B----4-:R-:W-:Y:S02]  /*00f0*/  UIMAD UR6, UR10, UR11, URZ ;  /* 0x0000000b0a0672a4 */ /* 0x010fe4000f8e02ff */
[----:B0-----:R-:W-:-:S04]  /*0100*/  IMAD R0, R5, UR11, R0 ;  /* 0x0000000b05007c24 */ /* 0x001fc8000f8e0200 */
[----:B---3--:R-:W-:Y:S01]  /*0110*/  IMAD R3, R0, UR10, R3 ;  /* 0x0000000a00037c24 */ /* 0x008fe2000f8e0203 */
[----:B-1----:R-:W-:Y:S01]  /*0120*/  UIMAD UR4, UR4, UR7, UR5 ;  /* 0x00000007040472a4 */ /* 0x002fe2000f8e0205 */
[----:B-----5:R-:W-:-:S05]  /*0130*/  IMAD R0, R2, UR6, RZ ;  /* 0x0000000602007c24 */ /* 0x020fca000f8e02ff */
[----:B------:R-:W-:Y:S01]  /*0140*/  IMAD R25, R0, UR4, R3 ;  /* 0x0000000400197c24 */ /* 0x000fe2000f8e0203 */
[----:B------:R-:W-:-:S04]  /*0150*/  UIMAD UR4, UR8, UR9, URZ ;  /* 0x00000009080472a4 */ /* 0x000fc8000f8e02ff */
[----:B------:R-:W-:Y:S01]  /*0160*/  ISETP.GE.AND P0, PT, R25, UR12, PT ;  /* 0x0000000c19007c0c */ /* 0x000fe2000bf06270 */
[----:B------:R-:W-:-:S06]  /*0170*/  UIMAD UR4, UR4, UR7, URZ ;  /* 0x00000007040472a4 */ /* 0x000fcc000f8e02ff */
[----:B------:R-:W-:-:S06]  /*0180*/  IMAD R0, R0, UR4, RZ ;  /* 0x0000000400007c24 */ /* 0x000fcc000f8e02ff */
[----:B------:R-:W-:Y:S05]  /*0190*/  @P0 EXIT ;  /* 0x000000000000094d */ /* 0x000fea0003800000 */
[----:B------:R-:W0:Y:S08]  /*01a0*/  LDC.64 R26, c[0x0][0x358] ;  /* 0x0000d600ff1a7b82 */ /* 0x000e300000000a00 */
[----:B------:R-:W1:Y:S08]  /*01b0*/  LDC.64 R2, c[0x0][0x380] ;  /* 0x0000e000ff027b82 */ /* 0x000e700000000a00 */
[----:B------:R-:W2:Y:S02]  /*01c0*/  LDC.64 R20, c[0x0][0x388] ;  /* 0x0000e200ff147b82 */ /* 0x000ea40000000a00 */
.L_x_36:
[----:B---3--:R-:W-:Y:S01]  /*01d0*/  IMAD.HI R4, R25, 0x38e38e39, RZ ;  /* 0x38e38e3919047827 */ /* 0x008fe200078e02ff */
[C---:B0-----:R-:W-:Y:S02]  /*01e0*/  R2UR UR4, R26.reuse ;  /* 0x000000001a0472ca */ /* 0x041fe400000e0000 */
[C---:B------:R-:W-:Y:S02]  /*01f0*/  R2UR UR5, R27.reuse ;  /* 0x000000001b0572ca */ /* 0x040fe400000e0000 */
[----:B------:R-:W-:Y:S02]  /*0200*/  SHF.R.S32.HI R5, RZ, 0x1, R4 ;  /* 0x00000001ff057819 */ /* 0x000fe40000011404 */
[----:B------:R-:W-:Y:S02]  /*0210*/  R2UR UR8, R26 ;  /* 0x000000001a0872ca */ /* 0x000fe400000e0000 */
[----:B------:R-:W-:Y:S02]  /*0220*/  LEA.HI R5, R4, R5, RZ, 0x1 ;  /* 0x0000000504057211 */ /* 0x000fe400078f08ff */
[----:B------:R-:W-:-:S02]  /*0230*/  R2UR UR9, R27 ;  /* 0x000000001b0972ca */ /* 0x000fc400000e0000 */
[C---:B------:R-:W-:Y:S02]  /*0240*/  R2UR UR10, R26.reuse ;  /* 0x000000001a0a72ca */ /* 0x040fe400000e0000 */
[C---:B------:R-:W-:Y:S02]  /*0250*/  R2UR UR11, R27.reuse ;  /* 0x000000001b0b72ca */ /* 0x040fe400000e0000 */
[C---:B------:R-:W-:Y:S02]  /*0260*/  R2UR UR16, R26.reuse ;  /* 0x000000001a1072ca */ /* 0x040fe400000e0000 */
[----:B------:R-:W-:Y:S02]  /*0270*/  R2UR UR17, R27 ;  /* 0x000000001b1172ca */ /* 0x000fe400000e0000 */
[----:B------:R-:W-:Y:S02]  /*0280*/  LEA R5, R5, R5, 0x3 ;  /* 0x0000000505057211 */ /* 0x000fe400078e18ff */
[----:B------:R-:W-:-:S02]  /*0290*/  R2UR UR18, R26 ;  /* 0x000000001a1272ca */ /* 0x000fc400000e0000 */
[----:B------:R-:W-:Y:S01]  /*02a0*/  R2UR UR19, R27 ;  /* 0x000000001b1372ca */ /* 0x000fe200000e0000 */
[----:B-1----:R-:W-:Y:S01]  /*02b0*/  IMAD.WIDE R10, R5, 0x4, R2 ;  /* 0x00000004050a7825 */ /* 0x002fe200078e0202 */
[C---:B------:R-:W-:Y:S02]  /*02c0*/  R2UR UR6, R26.reuse ;  /* 0x000000001a0672ca */ /* 0x040fe400000e0000 */
[C---:B------:R-:W-:Y:S02]  /*02d0*/  R2UR UR7, R27.reuse ;  /* 0x000000001b0772ca */ /* 0x040fe400000e0000 */
[C---:B------:R-:W-:Y:S01]  /*02e0*/  R2UR UR22, R26.reuse ;  /* 0x000000001a1672ca */ /* 0x040fe200000e0000 */
[----:B------:R-:W3:Y:S01]  /*02f0*/  LDG.E R12, desc[UR4][R10.64] ;  /* 0x000000040a0c7981 */ /* 0x000ee2000c1e1900 */
[C---:B------:R-:W-:Y:S02]  /*0300*/  R2UR UR23, R27.reuse ;  /* 0x000000001b1772ca */ /* 0x040fe400000e0000 */
[----:B------:R-:W-:Y:S01]  /*0310*/  R2UR UR14, R26 ;  /* 0x000000001a0e72ca */ /* 0x000fe200000e0000 */
[----:B------:R-:W3:Y:S01]  /*0320*/  LDG.E R4, desc[UR8][R10.64+0x18] ;  /* 0x000018080a047981 */ /* 0x000ee2000c1e1900 */
[----:B------:R-:W-:-:S02]  /*0330*/  R2UR UR15, R27 ;  /* 0x000000001b0f72ca */ /* 0x000fc400000e0000 */
[----:B------:R-:W-:Y:S01]  /*0340*/  R2UR UR20, R26 ;  /* 0x000000001a1472ca */ /* 0x000fe200000e0000 */
[----:B------:R-:W4:Y:S01]  /*0350*/  LDG.E R14, desc[UR10][R10.64+0x4] ;  /* 0x0000040a0a0e7981 */ /* 0x000f22000c1e1900 */
[----:B------:R-:W-:-:S03]  /*0360*/  R2UR UR21, R27 ;  /* 0x000000001b1572ca */ /* 0x000fc600000e0000 */
[----:B------:R-:W4:Y:S04]  /*0370*/  LDG.E R5, desc[UR16][R10.64+0x1c] ;  /* 0x00001c100a057981 */ /* 0x000f28000c1e1900 */
[----:B------:R-:W5:Y:S04]  /*0380*/  LDG.E R15, desc[UR18][R10.64+0x8] ;  /* 0x000008120a0f7981 */ /* 0x000f68000c1e1900 */
[----:B------:R-:W2:Y:S04]  /*0390*/  LDG.E R8, desc[UR6][R10.64+0xc] ;  /* 0x00000c060a087981 */ /* 0x000ea8000c1e1900 */
[----:B------:R-:W2:Y:S04]  /*03a0*/  LDG.E R7, desc[UR22][R10.64+0x20] ;  /* 0x000020160a077981 */ /* 0x000ea8000c1e1900 */
[----:B------:R-:W2:Y:S04]  /*03b0*/  LDG.E R13, desc[UR14][R10.64+0x10] ;  /* 0x0000100e0a0d7981 */ /* 0x000ea8000c1e1900 */
[----:B------:R-:W2:Y:S01]  /*03c0*/  LDG.E R17, desc[UR20][R10.64+0x14] ;  /* 0x000014140a117981 */ /* 0x000ea2000c1e1900 */
[----:B------:R-:W-:Y:S05]  /*03d0*/  WARPSYNC.ALL ;  /* 0x0000000000007948 */ /* 0x000fea0003800000 */
[----:B------:R-:W-:-:S02]  /*03e0*/  R2UR UR4, R26 ;  /* 0x000000001a0472ca */ /* 0x000fc400000e0000 */
[----:B------:R-:W-:Y:S02]  /*03f0*/  R2UR UR5, R27 ;  /* 0x000000001b0572ca */ /* 0x000fe400000e0000 */
[----:B------:R-:W-:Y:S02]  /*0400*/  SHF.L.U32 R23, R25, 0x4, RZ ;  /* 0x0000000419177819 */ /* 0x000fe400000006ff */
[----:B------:R-:W-:Y:S02]  /*0410*/  IADD3 R25, PT, PT, R0, R25, RZ ;  /* 0x0000001900197210 */ /* 0x000fe40007ffe0ff */
[C---:B------:R-:W-:Y:S02]  /*0420*/  R2UR UR8, R26.reuse ;  /* 0x000000001a0872ca */ /* 0x040fe400000e0000 */
[----:B------:R-:W-:Y:S02]  /*0430*/  R2UR UR9, R27 ;  /* 0x000000001b0972ca */ /* 0x000fe400000e0000 */
[----:B------:R-:W-:-:S02]  /*0440*/  R2UR UR6, R26 ;  /* 0x000000001a0672ca */ /* 0x000fc400000e0000 */
[----:B------:R-:W-:Y:S01]  /*0450*/  R2UR UR7, R27 ;  /* 0x000000001b0772ca */ /* 0x000fe200000e0000 */
[----:B------:R-:W-:Y:S01]  /*0460*/  BAR.SYNC.DEFER_BLOCKING 0x0 ;  /* 0x0000000000007b1d */ /* 0x000fe20000010000 */
[----:B------:R-:W-:Y:S01]  /*0470*/  ISETP.GE.AND P0, PT, R25, UR12, PT ;  /* 0x0000000c19007c0c */ /* 0x000fe2000bf06270 */
[----:B---3--:R-:W-:Y:S01]  /*0480*/  FADD R9, R12, R4 ;  /* 0x000000040c097221 */ /* 0x008fe20000000000 */
[----:B----4-:R-:W-:Y:S01]  /*0490*/  FADD R18, R14, R5 ;  /* 0x000000050e127221 */ /* 0x010fe20000000000 */
[----:B-----5:R-:W-:Y:S02]  /*04a0*/  FADD R19, R12, R15 ;  /* 0x0000000f0c137221 */ /* 0x020fe40000000000 */
[C-C-:B--2---:R-:W-:Y:S01]  /*04b0*/  FADD R16, R8.reuse, R9.reuse ;  /* 0x0000000908107221 */ /* 0x144fe20000000000 */
[----:B------:R-:W-:Y:S01]  /*04c0*/  FADD R8, -R8, R9 ;  /* 0x0000000908087221 */ /* 0x000fe20000000100 */
[----:B------:R-:W-:Y:S01]  /*04d0*/  FADD R22, R15, R7 ;  /* 0x000000070f167221 */ /* 0x000fe20000000000 */
[C-C-:B------:R-:W-:Y:S01]  /*04e0*/  FADD R6, R13.reuse, R18.reuse ;  /* 0x000000120d067221 */ /* 0x140fe20000000000 */
[----:B------:R-:W-:Y:S01]  /*04f0*/  FADD R9, -R13, R18 ;  /* 0x000000120d097221 */ /* 0x000fe20000000100 */
[C-C-:B------:R-:W-:Y:S01]  /*0500*/  FADD R13, R14.reuse, R19.reuse ;  /* 0x000000130e0d7221 */ /* 0x140fe20000000000 */
[----:B------:R-:W-:Y:S01]  /*0510*/  FADD R14, -R14, R19 ;  /* 0x000000130e0e7221 */ /* 0x000fe20000000100 */
[C-C-:B------:R-:W-:Y:S01]  /*0520*/  FADD R11, -R17.reuse, R22.reuse ;  /* 0x00000016110b7221 */ /* 0x140fe20000000100 */
[----:B------:R-:W-:Y:S01]  /*0530*/  FADD R19, R17, R22 ;  /* 0x0000001611137221 */ /* 0x000fe20000000000 */
[----:B------:R-:W-:-:S04]  /*0540*/  IMAD.WIDE R22, R23, 0x4, R20 ;  /* 0x0000000417167825 */ /* 0x000fc800078e0214 */
[----:B------:R-:W-:Y:S01]  /*0550*/  FMUL R13, R13, 0.5 ;  /* 0x3f0000000d0d7820 */ /* 0x000fe20000400000 */
[----:B------:R-:W-:Y:S01]  /*0560*/  FMUL R14, R14, 0.5 ;  /* 0x3f0000000e0e7820 */ /* 0x000fe20000400000 */
[----:B------:R-:W-:Y:S01]  /*0570*/  FADD R10, R4, R7 ;  /* 0x00000007040a7221 */ /* 0x000fe20000000000 */
[----:B------:R-:W-:Y:S01]  /*0580*/  FMUL R8, R8, 0.5 ;  /* 0x3f00000008087820 */ /* 0x000fe20000400000 */
[----:B------:R-:W-:Y:S01]  /*0590*/  FMUL R11, R11, 0.5 ;  /* 0x3f0000000b0b7820 */ /* 0x000fe20000400000 */
[----:B------:R-:W-:Y:S01]  /*05a0*/  FMUL R16, R16, 0.5 ;  /* 0x3f00000010107820 */ /* 0x000fe20000400000 */
[----:B------:R-:W-:Y:S01]  /*05b0*/  FMUL R19, R19, 0.5 ;  /* 0x3f00000013137820 */ /* 0x000fe20000400000 */
[----:B------:R0:W-:Y:S01]  /*05c0*/  STG.E.128 desc[UR4][R22.64], R12 ;  /* 0x0000000c16007986 */ /* 0x0001e2000c101d04 */
[C-C-:B------:R-:W-:Y:S01]  /*05d0*/  FADD R17, R5.reuse, R10.reuse ;  /* 0x0000000a05117221 */ /* 0x140fe20000000000 */
[----:B------:R-:W-:Y:S01]  /*05e0*/  FADD R18, R8, R11 ;  /* 0x0000000b08127221 */ /* 0x000fe20000000000 */
[----:B------:R-:W-:Y:S01]  /*05f0*/  FADD R28, -R5, R10 ;  /* 0x0000000a051c7221 */ /* 0x000fe20000000100 */
[----:B------:R-:W-:Y:S01]  /*0600*/  FADD R5, R16, R19 ;  /* 0x0000001310057221 */ /* 0x000fe20000000000 */
[----:B------:R-:W-:-:S02]  /*0610*/  R2UR UR4, R26 ;  /* 0x000000001a0472ca */ /* 0x000fc400000e0000 */
[----:B------:R-:W-:Y:S01]  /*0620*/  R2UR UR5, R27 ;  /* 0x000000001b0572ca */ /* 0x000fe200000e0000 */
[C-C-:B------:R-:W-:Y:S01]  /*0630*/  FFMA R10, R9.reuse, 0.5, R18.reuse ;  /* 0x3f000000090a7823 */ /* 0x140fe20000000012 */
[----:B------:R-:W-:Y:S01]  /*0640*/  FFMA R24, R9, -0.5, R18 ;  /* 0xbf00000009187823 */ /* 0x000fe20000000012 */
[--C-:B------:R-:W-:Y:S02]  /*0650*/  FFMA R18, R6, -0.5, R5.reuse ;  /* 0xbf00000006127823 */ /* 0x100fe40000000005 */
[----:B------:R-:W-:Y:S01]  /*0660*/  FMUL R9, R10, 0.5 ;  /* 0x3f0000000a097820 */ /* 0x000fe20000400000 */
[----:B------:R-:W-:Y:S01]  /*0670*/  FMUL R10, R24, 0.5 ;  /* 0x3f000000180a7820 */ /* 0x000fe20000400000 */
[----:B------:R-:W-:Y:S01]  /*0680*/  FMUL R18, R18, 0.5 ;  /* 0x3f00000012127820 */ /* 0x000fe20000400000 */
[----:B0-----:R-:W-:Y:S01]  /*0690*/  FFMA R12, R6, 0.5, R5 ;  /* 0x3f000000060c7823 */ /* 0x001fe20000000005 */
[----:B------:R-:W-:Y:S01]  /*06a0*/  FMUL R5, R17, 0.5 ;  /* 0x3f00000011057820 */ /* 0x000fe20000400000 */
[----:B------:R-:W-:-:S02]  /*06b0*/  FMUL R6, R28, 0.5 ;  /* 0x3f0000001c067820 */ /* 0x000fc40000400000 */
[----:B------:R-:W-:Y:S01]  /*06c0*/  FMUL R17, R12, 0.5 ;  /* 0x3f0000000c117820 */ /* 0x000fe20000400000 */
[----:B------:R3:W-:Y:S04]  /*06d0*/  STG.E.128 desc[UR6][R22.64+0x20], R8 ;  /* 0x0000200816007986 */ /* 0x0007e8000c101d06 */
[----:B------:R3:W-:Y:S04]  /*06e0*/  STG.E.128 desc[UR8][R22.64+0x30], R4 ;  /* 0x0000300416007986 */ /* 0x0007e8000c101d08 */
[----:B------:R3:W-:Y:S01]  /*06f0*/  STG.E.128 desc[UR4][R22.64+0x10], R16 ;  /* 0x0000101016007986 */ /* 0x0007e2000c101d04 */
[----:B------:R-:W-:Y:S05]  /*0700*/  @!P0 BRA `(.L_x_36) ;  /* 0xfffffff800b08947 */ /* 0x000fea000383ffff */
[----:B------:R-:W-:Y:S05]  /*0710*/  EXIT ;  /* 0x000000000000794d */ /* 0x000fea0003800000 */
.L_x_37:
        /* <DEDUP_REMOVED lines=14> */
.L_x_40:


//--------------------- .nv.shared._Z22ElemetWise_MM_FusedAtaILi256EEvPKfS1_iiiiPKiPfi --------------------------
	.section	.nv.shared._Z22ElemetWise_MM_FusedAtaILi256EEvPKfS1_iiiiPKiPfi,"aw",@nobits
	.sectionflags	@""
	.align	8
.nv.shared._Z22ElemetWise_MM_FusedAtaILi256EEvPKfS1_iiiiPKiPfi:
	.zero		33832


//--------------------- .nv.shared.reserved.0     --------------------------
	.section	.nv.shared.reserved.0,"aw",@nobits
	.weak		__nv_reservedSMEM_offset_0_alias
	.size		__nv_reservedSMEM_offset_0_alias, 0, 64
	.other		__nv_reservedSMEM_offset_0_alias,@"STO_CUDA_RESERVED_SHARED STV_DEFAULT"
__nv_reservedSMEM_offset_0_alias:
	.zero		0
	.zero		64


//--------------------- .nv.constant0._Z22ElemetWise_MM_FusedAtaILi256EEvPKfS1_iiiiPKiPfi --------------------------
	.section	.nv.constant0._Z22ElemetWise_MM_FusedAtaILi256EEvPKfS1_iiiiPKiPfi,"a",@progbits
	.sectionflags	@""
	.align	4
.nv.constant0._Z22ElemetWise_MM_FusedAtaILi256EEvPKfS1_iiiiPKiPfi:
	.zero		948


//--------------------- .nv.constant0._Z21winograd_2x2_3x3_BTdBPKfiiiPf --------------------------
	.section	.nv.constant0._Z21winograd_2x2_3x3_BTdBPKfiiiPf,"a",@progbits
	.sectionflags	@""
	.align	4
.nv.constant0._Z21winograd_2x2_3x3_BTdBPKfiiiPf:
	.zero		928


//--------------------- .nv.constant0._Z16Transform_KernelPKfPfi --------------------------
	.section	.nv.constant0._Z16Transform_KernelPKfPfi,"a",@progbits
	.sectionflags	@""
	.align	4
.nv.constant0._Z16Transform_KernelPKfPfi:
	.zero		916


//--------------------- SYMBOLS --------------------------

	.type		.nv.reservedSmem.offset0,@object
	.size		.nv.reservedSmem.offset0,0x4
	.type		.nv.reservedSmem.cap,@object
	.size		.nv.reservedSmem.cap,0x4
